//
// Generated by NVIDIA NVVM Compiler
//
// Compiler Build ID: CL-36424714
// Cuda compilation tools, release 13.0, V13.0.88
// Based on NVVM 20.0.0
//

.version 9.0
.target sm_100
.address_size 64

	// .globl	_Z23conv_transpose2d_kernelPKfS0_Pfiiiiiiiiiiiii

.visible .entry _Z23conv_transpose2d_kernelPKfS0_Pfiiiiiiiiiiiii(
	.param .u64 .ptr .align 1 _Z23conv_transpose2d_kernelPKfS0_Pfiiiiiiiiiiiii_param_0,
	.param .u64 .ptr .align 1 _Z23conv_transpose2d_kernelPKfS0_Pfiiiiiiiiiiiii_param_1,
	.param .u64 .ptr .align 1 _Z23conv_transpose2d_kernelPKfS0_Pfiiiiiiiiiiiii_param_2,
	.param .u32 _Z23conv_transpose2d_kernelPKfS0_Pfiiiiiiiiiiiii_param_3,
	.param .u32 _Z23conv_transpose2d_kernelPKfS0_Pfiiiiiiiiiiiii_param_4,
	.param .u32 _Z23conv_transpose2d_kernelPKfS0_Pfiiiiiiiiiiiii_param_5,
	.param .u32 _Z23conv_transpose2d_kernelPKfS0_Pfiiiiiiiiiiiii_param_6,
	.param .u32 _Z23conv_transpose2d_kernelPKfS0_Pfiiiiiiiiiiiii_param_7,
	.param .u32 _Z23conv_transpose2d_kernelPKfS0_Pfiiiiiiiiiiiii_param_8,
	.param .u32 _Z23conv_transpose2d_kernelPKfS0_Pfiiiiiiiiiiiii_param_9,
	.param .u32 _Z23conv_transpose2d_kernelPKfS0_Pfiiiiiiiiiiiii_param_10,
	.param .u32 _Z23conv_transpose2d_kernelPKfS0_Pfiiiiiiiiiiiii_param_11,
	.param .u32 _Z23conv_transpose2d_kernelPKfS0_Pfiiiiiiiiiiiii_param_12,
	.param .u32 _Z23conv_transpose2d_kernelPKfS0_Pfiiiiiiiiiiiii_param_13,
	.param .u32 _Z23conv_transpose2d_kernelPKfS0_Pfiiiiiiiiiiiii_param_14,
	.param .u32 _Z23conv_transpose2d_kernelPKfS0_Pfiiiiiiiiiiiii_param_15
)
{
	.reg .pred 	%p<75>;
	.reg .b32 	%r<123>;
	.reg .b32 	%f<48>;
	.reg .b64 	%rd<44>;

	ld.param.u64 	%rd8, [_Z23conv_transpose2d_kernelPKfS0_Pfiiiiiiiiiiiii_param_0];
	ld.param.u64 	%rd9, [_Z23conv_transpose2d_kernelPKfS0_Pfiiiiiiiiiiiii_param_1];
	ld.param.u64 	%rd10, [_Z23conv_transpose2d_kernelPKfS0_Pfiiiiiiiiiiiii_param_2];
	ld.param.u32 	%r62, [_Z23conv_transpose2d_kernelPKfS0_Pfiiiiiiiiiiiii_param_3];
	ld.param.u32 	%r50, [_Z23conv_transpose2d_kernelPKfS0_Pfiiiiiiiiiiiii_param_4];
	ld.param.u32 	%r51, [_Z23conv_transpose2d_kernelPKfS0_Pfiiiiiiiiiiiii_param_5];
	ld.param.u32 	%r52, [_Z23conv_transpose2d_kernelPKfS0_Pfiiiiiiiiiiiii_param_6];
	ld.param.u32 	%r53, [_Z23conv_transpose2d_kernelPKfS0_Pfiiiiiiiiiiiii_param_7];
	ld.param.u32 	%r54, [_Z23conv_transpose2d_kernelPKfS0_Pfiiiiiiiiiiiii_param_8];
	ld.param.u32 	%r55, [_Z23conv_transpose2d_kernelPKfS0_Pfiiiiiiiiiiiii_param_9];
	ld.param.u32 	%r56, [_Z23conv_transpose2d_kernelPKfS0_Pfiiiiiiiiiiiii_param_10];
	ld.param.u32 	%r57, [_Z23conv_transpose2d_kernelPKfS0_Pfiiiiiiiiiiiii_param_11];
	ld.param.u32 	%r60, [_Z23conv_transpose2d_kernelPKfS0_Pfiiiiiiiiiiiii_param_14];
	ld.param.u32 	%r61, [_Z23conv_transpose2d_kernelPKfS0_Pfiiiiiiiiiiiii_param_15];
	cvta.to.global.u64 	%rd1, %rd9;
	cvta.to.global.u64 	%rd2, %rd8;
	cvta.to.global.u64 	%rd3, %rd10;
	mov.u32 	%r63, %ctaid.x;
	mov.u32 	%r64, %ntid.x;
	mov.u32 	%r65, %tid.x;
	mad.lo.s32 	%r121, %r63, %r64, %r65;
	mov.u32 	%r66, %nctaid.x;
	mul.lo.s32 	%r2, %r66, %r64;
	mul.lo.s32 	%r67, %r51, %r62;
	mul.lo.s32 	%r68, %r67, %r60;
	mul.lo.s32 	%r3, %r68, %r61;
	setp.ge.s32 	%p2, %r121, %r3;
	@%p2 bra 	$L__BB0_47;
	mul.lo.s32 	%r4, %r61, %r60;
	setp.gt.s32 	%p3, %r50, 0;
	@%p3 bra 	$L__BB0_2;
	bra.uni 	$L__BB0_46;
$L__BB0_2:
	setp.gt.s32 	%p5, %r54, 0;
	@%p5 bra 	$L__BB0_3;
	bra.uni 	$L__BB0_45;
$L__BB0_3:
	setp.gt.s32 	%p7, %r55, 0;
	@%p7 bra 	$L__BB0_4;
	bra.uni 	$L__BB0_44;
$L__BB0_4:
	and.b32  	%r5, %r55, 3;
	and.b32  	%r6, %r55, 2147483644;
	neg.s32 	%r7, %r6;
	mul.lo.s32 	%r78, %r4, %r51;
$L__BB0_5:
	ld.param.u32 	%r112, [_Z23conv_transpose2d_kernelPKfS0_Pfiiiiiiiiiiiii_param_13];
	ld.param.u32 	%r111, [_Z23conv_transpose2d_kernelPKfS0_Pfiiiiiiiiiiiii_param_12];
	div.s32 	%r73, %r121, %r61;
	mul.lo.s32 	%r74, %r73, %r61;
	sub.s32 	%r75, %r121, %r74;
	rem.s32 	%r76, %r73, %r60;
	div.s32 	%r77, %r121, %r4;
	rem.s32 	%r9, %r77, %r51;
	div.s32 	%r79, %r121, %r78;
	add.s32 	%r10, %r76, %r111;
	add.s32 	%r11, %r75, %r112;
	mul.lo.s32 	%r12, %r79, %r50;
	add.s32 	%r13, %r11, -3;
	mov.f32 	%f40, 0f00000000;
	mov.b32 	%r114, 0;
$L__BB0_6:
	add.s32 	%r81, %r114, %r12;
	mul.lo.s32 	%r15, %r81, %r52;
	mad.lo.s32 	%r82, %r114, %r51, %r9;
	mul.lo.s32 	%r16, %r82, %r54;
	mov.b32 	%r115, 0;
$L__BB0_7:
	setp.lt.u32 	%p9, %r55, 4;
	sub.s32 	%r18, %r10, %r115;
	div.s32 	%r84, %r18, %r56;
	setp.gt.s32 	%p10, %r84, -1;
	setp.lt.s32 	%p11, %r84, %r52;
	and.pred  	%p1, %p10, %p11;
	add.s32 	%r85, %r84, %r15;
	mul.lo.s32 	%r19, %r85, %r53;
	add.s32 	%r86, %r115, %r16;
	mul.lo.s32 	%r20, %r86, %r55;
	mov.b32 	%r119, 0;
	@%p9 bra 	$L__BB0_26;
	mul.wide.s32 	%rd17, %r20, 4;
	add.s64 	%rd18, %rd1, %rd17;
	add.s64 	%rd43, %rd18, 12;
	mov.u32 	%r116, %r20;
	mov.u32 	%r117, %r7;
	mov.u32 	%r118, %r13;
$L__BB0_9:
	add.s32 	%r24, %r118, 2;
	add.s32 	%r25, %r118, 3;
	div.s32 	%r26, %r25, %r57;
	setp.gt.s32 	%p12, %r26, -1;
	setp.lt.s32 	%p13, %r26, %r53;
	and.pred  	%p14, %p12, %p13;
	and.pred  	%p16, %p1, %p14;
	not.pred 	%p17, %p16;
	@%p17 bra 	$L__BB0_13;
	rem.s32 	%r87, %r18, %r56;
	setp.ne.s32 	%p18, %r87, 0;
	@%p18 bra 	$L__BB0_13;
	rem.s32 	%r88, %r25, %r57;
	setp.ne.s32 	%p19, %r88, 0;
	@%p19 bra 	$L__BB0_13;
	add.s32 	%r89, %r19, %r26;
	mul.wide.s32 	%rd19, %r89, 4;
	add.s64 	%rd20, %rd2, %rd19;
	ld.global.f32 	%f22, [%rd20];
	mul.wide.s32 	%rd21, %r116, 4;
	add.s64 	%rd22, %rd1, %rd21;
	ld.global.f32 	%f23, [%rd22];
	fma.rn.f32 	%f40, %f22, %f23, %f40;
$L__BB0_13:
	div.s32 	%r27, %r24, %r57;
	setp.gt.s32 	%p20, %r27, -1;
	setp.lt.s32 	%p21, %r27, %r53;
	and.pred  	%p22, %p20, %p21;
	and.pred  	%p24, %p1, %p22;
	not.pred 	%p25, %p24;
	@%p25 bra 	$L__BB0_17;
	rem.s32 	%r90, %r18, %r56;
	setp.ne.s32 	%p26, %r90, 0;
	@%p26 bra 	$L__BB0_17;
	rem.s32 	%r91, %r24, %r57;
	setp.ne.s32 	%p27, %r91, 0;
	@%p27 bra 	$L__BB0_17;
	add.s32 	%r92, %r19, %r27;
	mul.wide.s32 	%rd23, %r92, 4;
	add.s64 	%rd24, %rd2, %rd23;
	ld.global.f32 	%f24, [%rd24];
	ld.global.f32 	%f25, [%rd43+-8];
	fma.rn.f32 	%f40, %f24, %f25, %f40;
$L__BB0_17:
	add.s32 	%r28, %r24, -1;
	div.s32 	%r29, %r28, %r57;
	setp.gt.s32 	%p28, %r29, -1;
	setp.lt.s32 	%p29, %r29, %r53;
	and.pred  	%p30, %p28, %p29;
	and.pred  	%p32, %p1, %p30;
	not.pred 	%p33, %p32;
	@%p33 bra 	$L__BB0_21;
	rem.s32 	%r93, %r18, %r56;
	setp.ne.s32 	%p34, %r93, 0;
	@%p34 bra 	$L__BB0_21;
	rem.s32 	%r94, %r28, %r57;
	setp.ne.s32 	%p35, %r94, 0;
	@%p35 bra 	$L__BB0_21;
	add.s32 	%r95, %r19, %r29;
	mul.wide.s32 	%rd25, %r95, 4;
	add.s64 	%rd26, %rd2, %rd25;
	ld.global.f32 	%f26, [%rd26];
	ld.global.f32 	%f27, [%rd43+-4];
	fma.rn.f32 	%f40, %f26, %f27, %f40;
$L__BB0_21:
	div.s32 	%r30, %r118, %r57;
	setp.gt.s32 	%p36, %r30, -1;
	setp.lt.s32 	%p37, %r30, %r53;
	and.pred  	%p38, %p36, %p37;
	and.pred  	%p40, %p1, %p38;
	not.pred 	%p41, %p40;
	@%p41 bra 	$L__BB0_25;
	rem.s32 	%r96, %r18, %r56;
	setp.ne.s32 	%p42, %r96, 0;
	@%p42 bra 	$L__BB0_25;
	rem.s32 	%r97, %r118, %r57;
	setp.ne.s32 	%p43, %r97, 0;
	@%p43 bra 	$L__BB0_25;
	add.s32 	%r98, %r19, %r30;
	mul.wide.s32 	%rd27, %r98, 4;
	add.s64 	%rd28, %rd2, %rd27;
	ld.global.f32 	%f28, [%rd28];
	ld.global.f32 	%f29, [%rd43];
	fma.rn.f32 	%f40, %f28, %f29, %f40;
$L__BB0_25:
	add.s32 	%r118, %r118, -4;
	add.s32 	%r117, %r117, 4;
	add.s64 	%rd43, %rd43, 16;
	add.s32 	%r116, %r116, 4;
	setp.ne.s32 	%p44, %r117, 0;
	mov.u32 	%r119, %r6;
	@%p44 bra 	$L__BB0_9;
$L__BB0_26:
	setp.eq.s32 	%p45, %r5, 0;
	@%p45 bra 	$L__BB0_41;
	sub.s32 	%r35, %r11, %r119;
	div.s32 	%r36, %r35, %r57;
	setp.gt.s32 	%p46, %r36, -1;
	setp.lt.s32 	%p47, %r36, %r53;
	and.pred  	%p48, %p46, %p47;
	and.pred  	%p50, %p1, %p48;
	not.pred 	%p51, %p50;
	@%p51 bra 	$L__BB0_31;
	rem.s32 	%r99, %r18, %r56;
	setp.ne.s32 	%p52, %r99, 0;
	@%p52 bra 	$L__BB0_31;
	rem.s32 	%r100, %r35, %r57;
	setp.ne.s32 	%p53, %r100, 0;
	@%p53 bra 	$L__BB0_31;
	add.s32 	%r101, %r19, %r36;
	add.s32 	%r102, %r119, %r20;
	mul.wide.s32 	%rd29, %r101, 4;
	add.s64 	%rd30, %rd2, %rd29;
	ld.global.f32 	%f30, [%rd30];
	mul.wide.s32 	%rd31, %r102, 4;
	add.s64 	%rd32, %rd1, %rd31;
	ld.global.f32 	%f31, [%rd32];
	fma.rn.f32 	%f40, %f30, %f31, %f40;
$L__BB0_31:
	setp.eq.s32 	%p54, %r5, 1;
	@%p54 bra 	$L__BB0_41;
	not.b32 	%r103, %r119;
	add.s32 	%r37, %r11, %r103;
	div.s32 	%r38, %r37, %r57;
	setp.gt.s32 	%p55, %r38, -1;
	setp.lt.s32 	%p56, %r38, %r53;
	and.pred  	%p57, %p55, %p56;
	and.pred  	%p59, %p1, %p57;
	cvt.s64.s32 	%rd33, %r20;
	cvt.u64.u32 	%rd34, %r119;
	add.s64 	%rd35, %rd34, %rd33;
	shl.b64 	%rd36, %rd35, 2;
	add.s64 	%rd7, %rd1, %rd36;
	not.pred 	%p60, %p59;
	@%p60 bra 	$L__BB0_36;
	rem.s32 	%r104, %r18, %r56;
	setp.ne.s32 	%p61, %r104, 0;
	@%p61 bra 	$L__BB0_36;
	rem.s32 	%r105, %r37, %r57;
	setp.ne.s32 	%p62, %r105, 0;
	@%p62 bra 	$L__BB0_36;
	add.s32 	%r106, %r19, %r38;
	mul.wide.s32 	%rd37, %r106, 4;
	add.s64 	%rd38, %rd2, %rd37;
	ld.global.f32 	%f32, [%rd38];
	ld.global.f32 	%f33, [%rd7+4];
	fma.rn.f32 	%f40, %f32, %f33, %f40;
$L__BB0_36:
	setp.eq.s32 	%p63, %r5, 2;
	@%p63 bra 	$L__BB0_41;
	sub.s32 	%r107, %r11, %r119;
	add.s32 	%r39, %r107, -2;
	div.s32 	%r40, %r39, %r57;
	setp.gt.s32 	%p64, %r40, -1;
	setp.lt.s32 	%p65, %r40, %r53;
	and.pred  	%p66, %p64, %p65;
	and.pred  	%p68, %p1, %p66;
	not.pred 	%p69, %p68;
	@%p69 bra 	$L__BB0_41;
	rem.s32 	%r108, %r18, %r56;
	setp.ne.s32 	%p70, %r108, 0;
	@%p70 bra 	$L__BB0_41;
	rem.s32 	%r109, %r39, %r57;
	setp.ne.s32 	%p71, %r109, 0;
	@%p71 bra 	$L__BB0_41;
	add.s32 	%r110, %r19, %r40;
	mul.wide.s32 	%rd39, %r110, 4;
	add.s64 	%rd40, %rd2, %rd39;
	ld.global.f32 	%f34, [%rd40];
	ld.global.f32 	%f35, [%rd7+8];
	fma.rn.f32 	%f40, %f34, %f35, %f40;
$L__BB0_41:
	add.s32 	%r115, %r115, 1;
	setp.ne.s32 	%p72, %r115, %r54;
	@%p72 bra 	$L__BB0_7;
	add.s32 	%r114, %r114, 1;
	setp.ne.s32 	%p73, %r114, %r50;
	@%p73 bra 	$L__BB0_6;
	mul.wide.s32 	%rd41, %r121, 4;
	add.s64 	%rd42, %rd3, %rd41;
	st.global.f32 	[%rd42], %f40;
	add.s32 	%r121, %r121, %r2;
	setp.lt.s32 	%p74, %r121, %r3;
	@%p74 bra 	$L__BB0_5;
	bra.uni 	$L__BB0_47;
$L__BB0_44:
	mul.wide.s32 	%rd15, %r121, 4;
	add.s64 	%rd16, %rd3, %rd15;
	mov.b32 	%r71, 0;
	st.global.u32 	[%rd16], %r71;
	add.s32 	%r121, %r121, %r2;
	setp.lt.s32 	%p8, %r121, %r3;
	@%p8 bra 	$L__BB0_44;
	bra.uni 	$L__BB0_47;
$L__BB0_45:
	mul.wide.s32 	%rd13, %r121, 4;
	add.s64 	%rd14, %rd3, %rd13;
	mov.b32 	%r70, 0;
	st.global.u32 	[%rd14], %r70;
	add.s32 	%r121, %r121, %r2;
	setp.lt.s32 	%p6, %r121, %r3;
	@%p6 bra 	$L__BB0_45;
	bra.uni 	$L__BB0_47;
$L__BB0_46:
	mul.wide.s32 	%rd11, %r121, 4;
	add.s64 	%rd12, %rd3, %rd11;
	mov.b32 	%r69, 0;
	st.global.u32 	[%rd12], %r69;
	add.s32 	%r121, %r121, %r2;
	setp.lt.s32 	%p4, %r121, %r3;
	@%p4 bra 	$L__BB0_46;
$L__BB0_47:
	ret;

}


// ===== COMPILED SASS (sm_100) =====

	.target	sm_100

	.elftype	@"ET_EXEC"


//--------------------- .note.nv.tkinfo           --------------------------
	.section	.note.nv.tkinfo,"",@"SHT_NOTE"
	.sectionflags	@"SHF_NOTE_NV_TKINFO"
	.tkinfo
        /*0018*/ 	.word	0x00000002
        /*0030*/ 	.string	""
        /*0030*/ 	.string	"ptxas"
        /*0030*/ 	.string	"Cuda compilation tools, release 13.0, V13.0.88"
        /*0030*/ 	.string	"Build cuda_13.0.r13.0/compiler.36424714_0"
        /*0030*/ 	.string	"-arch sm_100 -m 64 "



//--------------------- .note.nv.cuinfo           --------------------------
	.section	.note.nv.cuinfo,"",@"SHT_NOTE"
	.sectionflags	@"SHF_NOTE_NV_CUINFO"
        /*0018*/ 	.short	0x0002
        /*001a*/ 	.short	0x0064
        /*001c*/ 	.short	0x0082
	.zero		2


//--------------------- .nv.info                  --------------------------
	.section	.nv.info,"",@"SHT_CUDA_INFO"
	.align	4


	//----- nvinfo : EIATTR_REGCOUNT
	.align		4
        /*0000*/ 	.byte	0x04, 0x2f
        /*0002*/ 	.short	(.L_1 - .L_0)
	.align		4
.L_0:
        /*0004*/ 	.word	index@(_Z23conv_transpose2d_kernelPKfS0_Pfiiiiiiiiiiiii)
        /*0008*/ 	.word	0x00000025


	//----- nvinfo : EIATTR_FRAME_SIZE
	.align		4
.L_1:
        /*000c*/ 	.byte	0x04, 0x11
        /*000e*/ 	.short	(.L_3 - .L_2)
	.align		4
.L_2:
        /*0010*/ 	.word	index@(_Z23conv_transpose2d_kernelPKfS0_Pfiiiiiiiiiiiii)
        /*0014*/ 	.word	0x00000000


	//----- nvinfo : EIATTR_MIN_STACK_SIZE
	.align		4
.L_3:
        /*0018*/ 	.byte	0x04, 0x12
        /*001a*/ 	.short	(.L_5 - .L_4)
	.align		4
.L_4:
        /*001c*/ 	.word	index@(_Z23conv_transpose2d_kernelPKfS0_Pfiiiiiiiiiiiii)
        /*0020*/ 	.word	0x00000000
.L_5:


//--------------------- .nv.compat                --------------------------
	.section	.nv.compat,"",@"SHT_CUDA_COMPAT_INFO"
	.align	4
        /*0000*/ 	.byte	0x02, 0x09, 0x00, 0x00, 0x02, 0x02, 0x01, 0x00, 0x02, 0x05, 0x05, 0x00, 0x03, 0x07, 0x01, 0x01
        /*0010*/ 	.byte	0x02, 0x03, 0x00, 0x00, 0x02, 0x06, 0x01, 0x00, 0x04, 0x0b, 0x08, 0x00, 0x09, 0x00, 0x00, 0x00
        /*0020*/ 	.byte	0x00, 0x00, 0x00, 0x00


//--------------------- .nv.info._Z23conv_transpose2d_kernelPKfS0_Pfiiiiiiiiiiiii --------------------------
	.section	.nv.info._Z23conv_transpose2d_kernelPKfS0_Pfiiiiiiiiiiiii,"",@"SHT_CUDA_INFO"
	.sectionflags	@""
	.align	4


	//----- nvinfo : EIATTR_CUDA_API_VERSION
	.align		4
        /*0000*/ 	.byte	0x04, 0x37
        /*0002*/ 	.short	(.L_7 - .L_6)
.L_6:
        /*0004*/ 	.word	0x00000082


	//----- nvinfo : EIATTR_KPARAM_INFO
	.align		4
.L_7:
        /*0008*/ 	.byte	0x04, 0x17
        /*000a*/ 	.short	(.L_9 - .L_8)
.L_8:
        /*000c*/ 	.word	0x00000000
        /*0010*/ 	.short	0x000f
        /*0012*/ 	.short	0x0048
        /*0014*/ 	.byte	0x00, 0xf0, 0x11, 0x00


	//----- nvinfo : EIATTR_KPARAM_INFO
	.align		4
.L_9:
        /*0018*/ 	.byte	0x04, 0x17
        /*001a*/ 	.short	(.L_11 - .L_10)
.L_10:
        /*001c*/ 	.word	0x00000000
        /*0020*/ 	.short	0x000e
        /*0022*/ 	.short	0x0044
        /*0024*/ 	.byte	0x00, 0xf0, 0x11, 0x00


	//----- nvinfo : EIATTR_KPARAM_INFO
	.align		4
.L_11:
        /*0028*/ 	.byte	0x04, 0x17
        /*002a*/ 	.short	(.L_13 - .L_12)
.L_12:
        /*002c*/ 	.word	0x00000000
        /*0030*/ 	.short	0x000d
        /*0032*/ 	.short	0x0040
        /*0034*/ 	.byte	0x00, 0xf0, 0x11, 0x00


	//----- nvinfo : EIATTR_KPARAM_INFO
	.align		4
.L_13:
        /*0038*/ 	.byte	0x04, 0x17
        /*003a*/ 	.short	(.L_15 - .L_14)
.L_14:
        /*003c*/ 	.word	0x00000000
        /*0040*/ 	.short	0x000c
        /*0042*/ 	.short	0x003c
        /*0044*/ 	.byte	0x00, 0xf0, 0x11, 0x00


	//----- nvinfo : EIATTR_KPARAM_INFO
	.align		4
.L_15:
        /*0048*/ 	.byte	0x04, 0x17
        /*004a*/ 	.short	(.L_17 - .L_16)
.L_16:
        /*004c*/ 	.word	0x00000000
        /*0050*/ 	.short	0x000b
        /*0052*/ 	.short	0x0038
        /*0054*/ 	.byte	0x00, 0xf0, 0x11, 0x00


	//----- nvinfo : EIATTR_KPARAM_INFO
	.align		4
.L_17:
        /*0058*/ 	.byte	0x04, 0x17
        /*005a*/ 	.short	(.L_19 - .L_18)
.L_18:
        /*005c*/ 	.word	0x00000000
        /*0060*/ 	.short	0x000a
        /*0062*/ 	.short	0x0034
        /*0064*/ 	.byte	0x00, 0xf0, 0x11, 0x00


	//----- nvinfo : EIATTR_KPARAM_INFO
	.align		4
.L_19:
        /*0068*/ 	.byte	0x04, 0x17
        /*006a*/ 	.short	(.L_21 - .L_20)
.L_20:
        /*006c*/ 	.word	0x00000000
        /*0070*/ 	.short	0x0009
        /*0072*/ 	.short	0x0030
        /*0074*/ 	.byte	0x00, 0xf0, 0x11, 0x00


	//----- nvinfo : EIATTR_KPARAM_INFO
	.align		4
.L_21:
        /*0078*/ 	.byte	0x04, 0x17
        /*007a*/ 	.short	(.L_23 - .L_22)
.L_22:
        /*007c*/ 	.word	0x00000000
        /*0080*/ 	.short	0x0008
        /*0082*/ 	.short	0x002c
        /*0084*/ 	.byte	0x00, 0xf0, 0x11, 0x00


	//----- nvinfo : EIATTR_KPARAM_INFO
	.align		4
.L_23:
        /*0088*/ 	.byte	0x04, 0x17
        /*008a*/ 	.short	(.L_25 - .L_24)
.L_24:
        /*008c*/ 	.word	0x00000000
        /*0090*/ 	.short	0x0007
        /*0092*/ 	.short	0x0028
        /*0094*/ 	.byte	0x00, 0xf0, 0x11, 0x00


	//----- nvinfo : EIATTR_KPARAM_INFO
	.align		4
.L_25:
        /*0098*/ 	.byte	0x04, 0x17
        /*009a*/ 	.short	(.L_27 - .L_26)
.L_26:
        /*009c*/ 	.word	0x00000000
        /*00a0*/ 	.short	0x0006
        /*00a2*/ 	.short	0x0024
        /*00a4*/ 	.byte	0x00, 0xf0, 0x11, 0x00


	//----- nvinfo : EIATTR_KPARAM_INFO
	.align		4
.L_27:
        /*00a8*/ 	.byte	0x04, 0x17
        /*00aa*/ 	.short	(.L_29 - .L_28)
.L_28:
        /*00ac*/ 	.word	0x00000000
        /*00b0*/ 	.short	0x0005
        /*00b2*/ 	.short	0x0020
        /*00b4*/ 	.byte	0x00, 0xf0, 0x11, 0x00


	//----- nvinfo : EIATTR_KPARAM_INFO
	.align		4
.L_29:
        /*00b8*/ 	.byte	0x04, 0x17
        /*00ba*/ 	.short	(.L_31 - .L_30)
.L_30:
        /*00bc*/ 	.word	0x00000000
        /*00c0*/ 	.short	0x0004
        /*00c2*/ 	.short	0x001c
        /*00c4*/ 	.byte	0x00, 0xf0, 0x11, 0x00


	//----- nvinfo : EIATTR_KPARAM_INFO
	.align		4
.L_31:
        /*00c8*/ 	.byte	0x04, 0x17
        /*00ca*/ 	.short	(.L_33 - .L_32)
.L_32:
        /*00cc*/ 	.word	0x00000000
        /*00d0*/ 	.short	0x0003
        /*00d2*/ 	.short	0x0018
        /*00d4*/ 	.byte	0x00, 0xf0, 0x11, 0x00


	//----- nvinfo : EIATTR_KPARAM_INFO
	.align		4
.L_33:
        /*00d8*/ 	.byte	0x04, 0x17
        /*00da*/ 	.short	(.L_35 - .L_34)
.L_34:
        /*00dc*/ 	.word	0x00000000
        /*00e0*/ 	.short	0x0002
        /*00e2*/ 	.short	0x0010
        /*00e4*/ 	.byte	0x00, 0xf5, 0x21, 0x00


	//----- nvinfo : EIATTR_KPARAM_INFO
	.align		4
.L_35:
        /*00e8*/ 	.byte	0x04, 0x17
        /*00ea*/ 	.short	(.L_37 - .L_36)
.L_36:
        /*00ec*/ 	.word	0x00000000
        /*00f0*/ 	.short	0x0001
        /*00f2*/ 	.short	0x0008
        /*00f4*/ 	.byte	0x00, 0xf5, 0x21, 0x00


	//----- nvinfo : EIATTR_KPARAM_INFO
	.align		4
.L_37:
        /*00f8*/ 	.byte	0x04, 0x17
        /*00fa*/ 	.short	(.L_39 - .L_38)
.L_38:
        /*00fc*/ 	.word	0x00000000
        /*0100*/ 	.short	0x0000
        /*0102*/ 	.short	0x0000
        /*0104*/ 	.byte	0x00, 0xf5, 0x21, 0x00


	//----- nvinfo : EIATTR_SPARSE_MMA_MASK
	.align		4
.L_39:
        /*0108*/ 	.byte	0x03, 0x50
        /*010a*/ 	.short	0x0000


	//----- nvinfo : EIATTR_MAXREG_COUNT
	.align		4
        /*010c*/ 	.byte	0x03, 0x1b
        /*010e*/ 	.short	0x00ff


	//----- nvinfo : EIATTR_MERCURY_ISA_VERSION
	.align		4
        /*0110*/ 	.byte	0x03, 0x5f
        /*0112*/ 	.short	0x0101


	//----- nvinfo : EIATTR_VRC_CTA_INIT_COUNT
	.align		4
        /*0114*/ 	.byte	0x02, 0x4a
	.zero		1
	.zero		1


	//----- nvinfo : EIATTR_EXIT_INSTR_OFFSETS
	.align		4
        /*0118*/ 	.byte	0x04, 0x1c
        /*011a*/ 	.short	(.L_41 - .L_40)


	//   ....[0]....
.L_40:
        /*011c*/ 	.word	0x000000f0


	//   ....[1]....
        /*0120*/ 	.word	0x000001a0


	//   ....[2]....
        /*0124*/ 	.word	0x00000240


	//   ....[3]....
        /*0128*/ 	.word	0x000002e0


	//   ....[4]....
        /*012c*/ 	.word	0x00002d50


	//----- nvinfo : EIATTR_CRS_STACK_SIZE
	.align		4
.L_41:
        /*0130*/ 	.byte	0x04, 0x1e
        /*0132*/ 	.short	(.L_43 - .L_42)
.L_42:
        /*0134*/ 	.word	0x00000000


	//----- nvinfo : EIATTR_CBANK_PARAM_SIZE
	.align		4
.L_43:
        /*0138*/ 	.byte	0x03, 0x19
        /*013a*/ 	.short	0x004c


	//----- nvinfo : EIATTR_PARAM_CBANK
	.align		4
        /*013c*/ 	.byte	0x04, 0x0a
        /*013e*/ 	.short	(.L_45 - .L_44)
	.align		4
.L_44:
        /*0140*/ 	.word	index@(.nv.constant0._Z23conv_transpose2d_kernelPKfS0_Pfiiiiiiiiiiiii)
        /*0144*/ 	.short	0x0380
        /*0146*/ 	.short	0x004c


	//----- nvinfo : EIATTR_SW_WAR
	.align		4
.L_45:
        /*0148*/ 	.byte	0x04, 0x36
        /*014a*/ 	.short	(.L_47 - .L_46)
.L_46:
        /*014c*/ 	.word	0x00000008
.L_47:


//--------------------- .nv.callgraph             --------------------------
	.section	.nv.callgraph,"",@"SHT_CUDA_CALLGRAPH"
	.align	4
	.sectionentsize	8
	.align		4
        /*0000*/ 	.word	0x00000000
	.align		4
        /*0004*/ 	.word	0xffffffff
	.align		4
        /*0008*/ 	.word	0x00000000
	.align		4
        /*000c*/ 	.word	0xfffffffe
	.align		4
        /*0010*/ 	.word	0x00000000
	.align		4
        /*0014*/ 	.word	0xfffffffd
	.align		4
        /*0018*/ 	.word	0x00000000
	.align		4
        /*001c*/ 	.word	0xfffffffc


//--------------------- .text._Z23conv_transpose2d_kernelPKfS0_Pfiiiiiiiiiiiii --------------------------
	.section	.text._Z23conv_transpose2d_kernelPKfS0_Pfiiiiiiiiiiiii,"ax",@progbits
	.align	128
        .global         _Z23conv_transpose2d_kernelPKfS0_Pfiiiiiiiiiiiii
        .type           _Z23conv_transpose2d_kernelPKfS0_Pfiiiiiiiiiiiii,@function
        .size           _Z23conv_transpose2d_kernelPKfS0_Pfiiiiiiiiiiiii,(.L_x_26 - _Z23conv_transpose2d_kernelPKfS0_Pfiiiiiiiiiiiii)
        .other          _Z23conv_transpose2d_kernelPKfS0_Pfiiiiiiiiiiiii,@"STO_CUDA_ENTRY STV_DEFAULT"
_Z23conv_transpose2d_kernelPKfS0_Pfiiiiiiiiiiiii:
.text._Z23conv_transpose2d_kernelPKfS0_Pfiiiiiiiiiiiii:
[----:B------:R-:W-:Y:S01]  /*0000*/  LDC R1, c[0x0][0x37c] ;  /* 0x0000df00ff017b82 */ /* 0x000fe20000000800 */
[----:B------:R-:W0:Y:S01]  /*0010*/  S2R R3, SR_TID.X ;  /* 0x0000000000037919 */ /* 0x000e220000002100 */
[----:B------:R-:W1:Y:S06]  /*0020*/  LDCU UR4, c[0x0][0x3a0] ;  /* 0x00007400ff0477ac */ /* 0x000e6c0008000800 */
[----:B------:R-:W0:Y:S01]  /*0030*/  S2UR UR8, SR_CTAID.X ;  /* 0x00000000000879c3 */ /* 0x000e220000002500 */
[----:B------:R-:W1:Y:S01]  /*0040*/  LDCU UR5, c[0x0][0x398] ;  /* 0x00007300ff0577ac */ /* 0x000e620008000800 */
[----:B------:R-:W2:Y:S06]  /*0050*/  LDCU UR6, c[0x0][0x3c4] ;  /* 0x00007880ff0677ac */ /* 0x000eac0008000800 */
[----:B------:R-:W0:Y:S01]  /*0060*/  LDC R0, c[0x0][0x360] ;  /* 0x0000d800ff007b82 */ /* 0x000e220000000800 */
[----:B------:R-:W3:Y:S01]  /*0070*/  LDCU UR7, c[0x0][0x3c8] ;  /* 0x00007900ff0777ac */ /* 0x000ee20008000800 */
[----:B-1----:R-:W-:Y:S01]  /*0080*/  UIMAD UR4, UR4, UR5, URZ ;  /* 0x00000005040472a4 */ /* 0x002fe2000f8e02ff */
[----:B------:R-:W1:Y:S03]  /*0090*/  LDCU UR5, c[0x0][0x370] ;  /* 0x00006e00ff0577ac */ /* 0x000e660008000800 */
[----:B--2---:R-:W-:-:S04]  /*00a0*/  UIMAD UR4, UR4, UR6, URZ ;  /* 0x00000006040472a4 */ /* 0x004fc8000f8e02ff */
[----:B---3--:R-:W-:Y:S01]  /*00b0*/  UIMAD UR4, UR4, UR7, URZ ;  /* 0x00000007040472a4 */ /* 0x008fe2000f8e02ff */
[----:B0-----:R-:W-:-:S05]  /*00c0*/  IMAD R3, R0, UR8, R3 ;  /* 0x0000000800037c24 */ /* 0x001fca000f8e0203 */
[----:B------:R-:W-:Y:S01]  /*00d0*/  ISETP.GE.AND P0, PT, R3, UR4, PT ;  /* 0x0000000403007c0c */ /* 0x000fe2000bf06270 */
[----:B-1----:R-:W-:-:S12]  /*00e0*/  IMAD R0, R0, UR5, RZ ;  /* 0x0000000500007c24 */ /* 0x002fd8000f8e02ff */
[----:B------:R-:W-:Y:S05]  /*00f0*/  @P0 EXIT ;  /* 0x000000000000094d */ /* 0x000fea0003800000 */
[----:B------:R-:W0:Y:S01]  /*0100*/  LDCU UR5, c[0x0][0x39c] ;  /* 0x00007380ff0577ac */ /* 0x000e220008000800 */
[----:B------:R-:W1:Y:S01]  /*0110*/  LDCU.64 UR10, c[0x0][0x358] ;  /* 0x00006b00ff0a77ac */ /* 0x000e620008000a00 */
[----:B0-----:R-:W-:-:S09]  /*0120*/  UISETP.GT.AND UP0, UPT, UR5, URZ, UPT ;  /* 0x000000ff0500728c */ /* 0x001fd2000bf04270 */
[----:B-1----:R-:W-:Y:S05]  /*0130*/  BRA.U UP0, `(.L_x_0) ;  /* 0x00000001001c7547 */ /* 0x002fea000b800000 */
[----:B------:R-:W0:Y:S02]  /*0140*/  LDC.64 R6, c[0x0][0x390] ;  /* 0x0000e400ff067b82 */ /* 0x000e240000000a00 */
.L_x_1:
[----:B0-----:R-:W-:-:S04]  /*0150*/  IMAD.WIDE R4, R3, 0x4, R6 ;  /* 0x0000000403047825 */ /* 0x001fc800078e0206 */
[----:B------:R-:W-:Y:S01]  /*0160*/  IMAD.IADD R3, R0, 0x1, R3 ;  /* 0x0000000100037824 */ /* 0x000fe200078e0203 */
[----:B------:R1:W-:Y:S04]  /*0170*/  STG.E desc[UR10][R4.64], RZ ;  /* 0x000000ff04007986 */ /* 0x0003e8000c10190a */
[----:B------:R-:W-:-:S13]  /*0180*/  ISETP.GE.AND P0, PT, R3, UR4, PT ;  /* 0x0000000403007c0c */ /* 0x000fda000bf06270 */
[----:B-1----:R-:W-:Y:S05]  /*0190*/  @!P0 BRA `(.L_x_1) ;  /* 0xfffffffc00ec8947 */ /* 0x002fea000383ffff */
[----:B------:R-:W-:Y:S05]  /*01a0*/  EXIT ;  /* 0x000000000000794d */ /* 0x000fea0003800000 */
.L_x_0:
[----:B------:R-:W0:Y:S02]  /*01b0*/  LDCU UR5, c[0x0][0x3ac] ;  /* 0x00007580ff0577ac */ /* 0x000e240008000800 */
[----:B0-----:R-:W-:-:S09]  /*01c0*/  UISETP.GT.AND UP0, UPT, UR5, URZ, UPT ;  /* 0x000000ff0500728c */ /* 0x001fd2000bf04270 */
[----:B------:R-:W-:Y:S05]  /*01d0*/  BRA.U UP0, `(.L_x_2) ;  /* 0x00000001001c7547 */ /* 0x000fea000b800000 */
[----:B------:R-:W0:Y:S02]  /*01e0*/  LDC.64 R4, c[0x0][0x390] ;  /* 0x0000e400ff047b82 */ /* 0x000e240000000a00 */
.L_x_3:
[----:B0-----:R-:W-:-:S04]  /*01f0*/  IMAD.WIDE R6, R3, 0x4, R4 ;  /* 0x0000000403067825 */ /* 0x001fc800078e0204 */
[----:B------:R-:W-:Y:S01]  /*0200*/  IMAD.IADD R3, R0, 0x1, R3 ;  /* 0x0000000100037824 */ /* 0x000fe200078e0203 */
[----:B------:R1:W-:Y:S04]  /*0210*/  STG.E desc[UR10][R6.64], RZ ;  /* 0x000000ff06007986 */ /* 0x0003e8000c10190a */
[----:B------:R-:W-:-:S13]  /*0220*/  ISETP.GE.AND P0, PT, R3, UR4, PT ;  /* 0x0000000403007c0c */ /* 0x000fda000bf06270 */
[----:B-1----:R-:W-:Y:S05]  /*0230*/  @!P0 BRA `(.L_x_3) ;  /* 0xfffffffc00ec8947 */ /* 0x002fea000383ffff */
[----:B------:R-:W-:Y:S05]  /*0240*/  EXIT ;  /* 0x000000000000794d */ /* 0x000fea0003800000 */
.L_x_2:
[----:B------:R-:W0:Y:S02]  /*0250*/  LDCU UR5, c[0x0][0x3b0] ;  /* 0x00007600ff0577ac */ /* 0x000e240008000800 */
[----:B0-----:R-:W-:-:S09]  /*0260*/  UISETP.GT.AND UP0, UPT, UR5, URZ, UPT ;  /* 0x000000ff0500728c */ /* 0x001fd2000bf04270 */
[----:B------:R-:W-:Y:S05]  /*0270*/  BRA.U UP0, `(.L_x_4) ;  /* 0x00000001001c7547 */ /* 0x000fea000b800000 */
[----:B------:R-:W0:Y:S02]  /*0280*/  LDC.64 R4, c[0x0][0x390] ;  /* 0x0000e400ff047b82 */ /* 0x000e240000000a00 */
.L_x_5:
[----:B0-----:R-:W-:-:S04]  /*0290*/  IMAD.WIDE R6, R3, 0x4, R4 ;  /* 0x0000000403067825 */ /* 0x001fc800078e0204 */
[----:B------:R-:W-:Y:S01]  /*02a0*/  IMAD.IADD R3, R0, 0x1, R3 ;  /* 0x0000000100037824 */ /* 0x000fe200078e0203 */
[----:B------:R1:W-:Y:S04]  /*02b0*/  STG.E desc[UR10][R6.64], RZ ;  /* 0x000000ff06007986 */ /* 0x0003e8000c10190a */
[----:B------:R-:W-:-:S13]  /*02c0*/  ISETP.GE.AND P0, PT, R3, UR4, PT ;  /* 0x0000000403007c0c */ /* 0x000fda000bf06270 */
[----:B-1----:R-:W-:Y:S05]  /*02d0*/  @!P0 BRA `(.L_x_5) ;  /* 0xfffffffc00ec8947 */ /* 0x002fea000383ffff */
[----:B------:R-:W-:Y:S05]  /*02e0*/  EXIT ;  /* 0x000000000000794d */ /* 0x000fea0003800000 */
.L_x_4:
[----:B------:R-:W-:Y:S02]  /*02f0*/  ULOP3.LUT UR9, UR5, 0x3, URZ, 0xc0, !UPT ;  /* 0x0000000305097892 */ /* 0x000fe4000f8ec0ff */
[----:B------:R-:W-:-:S12]  /*0300*/  ULOP3.LUT UR4, UR5, 0x7ffffffc, URZ, 0xc0, !UPT ;  /* 0x7ffffffc05047892 */ /* 0x000fd8000f8ec0ff */
.L_x_24:
[----:B------:R-:W0:Y:S01]  /*0310*/  LDC R6, c[0x0][0x3c8] ;  /* 0x0000f200ff067b82 */ /* 0x000e220000000800 */
[----:B------:R-:W1:Y:S01]  /*0320*/  LDCU UR5, c[0x0][0x3c4] ;  /* 0x00007880ff0577ac */ /* 0x000e620008000800 */
[----:B------:R-:W-:Y:S01]  /*0330*/  IABS R15, R3 ;  /* 0x00000003000f7213 */ /* 0x000fe20000000000 */
[----:B------:R-:W-:Y:S01]  /*0340*/  IMAD.MOV.U32 R26, RZ, RZ, RZ ;  /* 0x000000ffff1a7224 */ /* 0x000fe200078e00ff */
[----:B------:R-:W2:Y:S04]  /*0350*/  LDCU UR6, c[0x0][0x3c0] ;  /* 0x00007800ff0677ac */ /* 0x000ea80008000800 */
[----:B------:R-:W1:Y:S08]  /*0360*/  LDC R2, c[0x0][0x3c8] ;  /* 0x0000f200ff027b82 */ /* 0x000e700000000800 */
[----:B------:R-:W3:Y:S01]  /*0370*/  LDC R7, c[0x0][0x3c4] ;  /* 0x0000f100ff077b82 */ /* 0x000ee20000000800 */
[----:B0-----:R-:W-:-:S07]  /*0380*/  IABS R18, R6 ;  /* 0x0000000600127213 */ /* 0x001fce0000000000 */
[----:B------:R-:W0:Y:S01]  /*0390*/  LDC R10, c[0x0][0x3a0] ;  /* 0x0000e800ff0a7b82 */ /* 0x000e220000000800 */
[----:B------:R-:W4:Y:S01]  /*03a0*/  I2F.RP R9, R18 ;  /* 0x0000001200097306 */ /* 0x000f220000209400 */
[----:B-1----:R-:W-:Y:S01]  /*03b0*/  IMAD R2, R2, UR5, RZ ;  /* 0x0000000502027c24 */ /* 0x002fe2000f8e02ff */
[----:B------:R-:W1:Y:S04]  /*03c0*/  LDCU UR5, c[0x0][0x3a0] ;  /* 0x00007400ff0577ac */ /* 0x000e680008000800 */
[----:B------:R-:W-:Y:S02]  /*03d0*/  IABS R8, R2 ;  /* 0x0000000200087213 */ /* 0x000fe40000000000 */
[C---:B------:R-:W-:Y:S02]  /*03e0*/  ISETP.NE.AND P6, PT, R2.reuse, RZ, PT ;  /* 0x000000ff0200720c */ /* 0x040fe40003fc5270 */
[----:B------:R-:W5:Y:S08]  /*03f0*/  I2F.RP R11, R8 ;  /* 0x00000008000b7306 */ /* 0x000f700000209400 */
[----:B----4-:R-:W4:Y:S01]  /*0400*/  MUFU.RCP R9, R9 ;  /* 0x0000000900097308 */ /* 0x010f220000001000 */
[----:B0-----:R-:W-:Y:S01]  /*0410*/  IABS R16, R10 ;  /* 0x0000000a00107213 */ /* 0x001fe20000000000 */
[----:B-1----:R-:W-:Y:S01]  /*0420*/  IMAD R14, R2, UR5, RZ ;  /* 0x00000005020e7c24 */ /* 0x002fe2000f8e02ff */
[----:B------:R-:W0:Y:S04]  /*0430*/  LDCU UR5, c[0x0][0x3bc] ;  /* 0x00007780ff0577ac */ /* 0x000e280008000800 */
[----:B------:R-:W-:Y:S01]  /*0440*/  IABS R19, R14 ;  /* 0x0000000e00137213 */ /* 0x000fe20000000000 */
[----:B-----5:R-:W1:Y:S08]  /*0450*/  MUFU.RCP R11, R11 ;  /* 0x0000000b000b7308 */ /* 0x020e700000001000 */
[----:B------:R-:W-:Y:S01]  /*0460*/  I2F.RP R21, R16 ;  /* 0x0000001000157306 */ /* 0x000fe20000209400 */
[----:B----4-:R-:W-:-:S07]  /*0470*/  VIADD R12, R9, 0xffffffe ;  /* 0x0ffffffe090c7836 */ /* 0x010fce0000000000 */
[----:B------:R4:W5:Y:S01]  /*0480*/  F2I.FTZ.U32.TRUNC.NTZ R13, R12 ;  /* 0x0000000c000d7305 */ /* 0x000962000021f000 */
[----:B-1----:R-:W-:Y:S02]  /*0490*/  IADD3 R5, PT, PT, R11, 0xffffffe, RZ ;  /* 0x0ffffffe0b057810 */ /* 0x002fe40007ffe0ff */
[----:B---3--:R-:W-:-:S05]  /*04a0*/  IABS R11, R7 ;  /* 0x00000007000b7213 */ /* 0x008fca0000000000 */
[----:B------:R-:W-:Y:S01]  /*04b0*/  I2F.RP R4, R11 ;  /* 0x0000000b00047306 */ /* 0x000fe20000209400 */
[----:B----4-:R-:W-:Y:S02]  /*04c0*/  IMAD.MOV.U32 R12, RZ, RZ, RZ ;  /* 0x000000ffff0c7224 */ /* 0x010fe400078e00ff */
[----:B-----5:R-:W-:-:S05]  /*04d0*/  IMAD.MOV R9, RZ, RZ, -R13 ;  /* 0x000000ffff097224 */ /* 0x020fca00078e0a0d */
[----:B------:R-:W1:Y:S01]  /*04e0*/  F2I.FTZ.U32.TRUNC.NTZ R5, R5 ;  /* 0x0000000500057305 */ /* 0x000e62000021f000 */
[----:B------:R-:W-:-:S04]  /*04f0*/  IMAD R9, R9, R18, RZ ;  /* 0x0000001209097224 */ /* 0x000fc800078e02ff */
[----:B------:R-:W-:Y:S01]  /*0500*/  IMAD.HI.U32 R12, R13, R9, R12 ;  /* 0x000000090d0c7227 */ /* 0x000fe200078e000c */
[----:B------:R-:W-:Y:S02]  /*0510*/  IABS R9, R2 ;  /* 0x0000000200097213 */ /* 0x000fe40000000000 */
[----:B------:R-:W-:Y:S03]  /*0520*/  MUFU.RCP R21, R21 ;  /* 0x0000001500157308 */ /* 0x000fe60000001000 */
[----:B------:R-:W-:Y:S02]  /*0530*/  IMAD.MOV R24, RZ, RZ, -R9 ;  /* 0x000000ffff187224 */ /* 0x000fe400078e0a09 */
[----:B-1----:R-:W-:-:S03]  /*0540*/  IMAD.MOV R17, RZ, RZ, -R5 ;  /* 0x000000ffff117224 */ /* 0x002fc600078e0a05 */
[----:B------:R1:W3:Y:S01]  /*0550*/  MUFU.RCP R9, R4 ;  /* 0x0000000400097308 */ /* 0x0002e20000001000 */
[----:B------:R-:W-:-:S04]  /*0560*/  IMAD.HI.U32 R12, R12, R15, RZ ;  /* 0x0000000f0c0c7227 */ /* 0x000fc800078e00ff */
[----:B------:R-:W-:Y:S02]  /*0570*/  IMAD R17, R17, R8, RZ ;  /* 0x0000000811117224 */ /* 0x000fe400078e02ff */
[----:B------:R-:W-:Y:S02]  /*0580*/  IMAD.MOV R13, RZ, RZ, -R12 ;  /* 0x000000ffff0d7224 */ /* 0x000fe400078e0a0c */
[----:B-1----:R-:W-:Y:S02]  /*0590*/  HFMA2 R4, -RZ, RZ, 0, 0 ;  /* 0x00000000ff047431 */ /* 0x002fe400000001ff */
[----:B---3--:R-:W-:-:S03]  /*05a0*/  VIADD R9, R9, 0xffffffe ;  /* 0x0ffffffe09097836 */ /* 0x008fc60000000000 */
[----:B------:R-:W-:Y:S01]  /*05b0*/  IMAD.HI.U32 R20, R5, R17, R4 ;  /* 0x0000001105147227 */ /* 0x000fe200078e0004 */
[----:B------:R-:W-:-:S03]  /*05c0*/  LOP3.LUT R4, R3, R6, RZ, 0x3c, !PT ;  /* 0x0000000603047212 */ /* 0x000fc600078e3cff */
[----:B------:R-:W-:Y:S01]  /*05d0*/  IMAD R5, R18, R13, R15 ;  /* 0x0000000d12057224 */ /* 0x000fe200078e020f */
[----:B------:R-:W-:Y:S01]  /*05e0*/  ISETP.GE.AND P3, PT, R4, RZ, PT ;  /* 0x000000ff0400720c */ /* 0x000fe20003f66270 */
[----:B------:R-:W-:Y:S02]  /*05f0*/  IMAD.MOV.U32 R17, RZ, RZ, R19 ;  /* 0x000000ffff117224 */ /* 0x000fe400078e0013 */
[----:B------:R-:W-:Y:S01]  /*0600*/  IMAD.HI.U32 R19, R20, R15, RZ ;  /* 0x0000000f14137227 */ /* 0x000fe200078e00ff */
[----:B------:R-:W-:Y:S01]  /*0610*/  ISETP.GT.U32.AND P5, PT, R18, R5, PT ;  /* 0x000000051200720c */ /* 0x000fe20003fa4070 */
[----:B------:R-:W1:Y:S02]  /*0620*/  I2F.RP R22, R17 ;  /* 0x0000001100167306 */ /* 0x000e640000209400 */
[----:B------:R-:W-:Y:S02]  /*0630*/  IMAD R13, R19, R24, R15 ;  /* 0x00000018130d7224 */ /* 0x000fe400078e020f */
[----:B------:R-:W-:-:S02]  /*0640*/  VIADD R20, R21, 0xffffffe ;  /* 0x0ffffffe15147836 */ /* 0x000fc40000000000 */
[----:B------:R-:W-:Y:S01]  /*0650*/  IMAD.MOV.U32 R4, RZ, RZ, RZ ;  /* 0x000000ffff047224 */ /* 0x000fe200078e00ff */
[----:B------:R-:W-:-:S05]  /*0660*/  ISETP.GT.U32.AND P0, PT, R8, R13, PT ;  /* 0x0000000d0800720c */ /* 0x000fca0003f04070 */
[----:B------:R-:W-:Y:S02]  /*0670*/  @!P5 IMAD.IADD R5, R5, 0x1, -R18 ;  /* 0x000000010505d824 */ /* 0x000fe400078e0a12 */
[----:B------:R-:W-:Y:S01]  /*0680*/  @!P5 VIADD R12, R12, 0x1 ;  /* 0x000000010c0cd836 */ /* 0x000fe20000000000 */
[----:B-1----:R-:W1:Y:S01]  /*0690*/  MUFU.RCP R22, R22 ;  /* 0x0000001600167308 */ /* 0x002e620000001000 */
[----:B------:R-:W-:Y:S02]  /*06a0*/  ISETP.NE.AND P5, PT, R6, RZ, PT ;  /* 0x000000ff0600720c */ /* 0x000fe40003fa5270 */
[----:B------:R-:W-:Y:S02]  /*06b0*/  ISETP.GE.U32.AND P1, PT, R5, R18, PT ;  /* 0x000000120500720c */ /* 0x000fe40003f26070 */
[----:B------:R-:W-:Y:S02]  /*06c0*/  @!P0 IADD3 R13, PT, PT, R13, -R8, RZ ;  /* 0x800000080d0d8210 */ /* 0x000fe40007ffe0ff */
[----:B------:R-:W-:Y:S01]  /*06d0*/  LOP3.LUT R18, R3, R2, RZ, 0x3c, !PT ;  /* 0x0000000203127212 */ /* 0x000fe200078e3cff */
[----:B------:R-:W3:Y:S01]  /*06e0*/  F2I.FTZ.U32.TRUNC.NTZ R5, R9 ;  /* 0x0000000900057305 */ /* 0x000ee2000021f000 */
[----:B------:R-:W-:-:S02]  /*06f0*/  ISETP.GE.U32.AND P2, PT, R13, R8, PT ;  /* 0x000000080d00720c */ /* 0x000fc40003f46070 */
[----:B------:R-:W-:Y:S02]  /*0700*/  ISETP.GE.AND P4, PT, R18, RZ, PT ;  /* 0x000000ff1200720c */ /* 0x000fe40003f86270 */
[----:B------:R-:W-:-:S03]  /*0710*/  @!P0 IADD3 R19, PT, PT, R19, 0x1, RZ ;  /* 0x0000000113138810 */ /* 0x000fc60007ffe0ff */
[----:B------:R-:W4:Y:S01]  /*0720*/  F2I.FTZ.U32.TRUNC.NTZ R13, R20 ;  /* 0x00000014000d7305 */ /* 0x000f22000021f000 */
[----:B------:R-:W-:Y:S02]  /*0730*/  @P1 VIADD R12, R12, 0x1 ;  /* 0x000000010c0c1836 */ /* 0x000fe40000000000 */
[----:B-1----:R-:W-:Y:S02]  /*0740*/  VIADD R22, R22, 0xffffffe ;  /* 0x0ffffffe16167836 */ /* 0x002fe40000000000 */
[----:B------:R-:W-:Y:S01]  /*0750*/  IMAD.MOV.U32 R18, RZ, RZ, R12 ;  /* 0x000000ffff127224 */ /* 0x000fe200078e000c */
[----:B------:R-:W-:Y:S01]  /*0760*/  MOV R12, RZ ;  /* 0x000000ff000c7202 */ /* 0x000fe20000000f00 */
[----:B---3--:R-:W-:Y:S01]  /*0770*/  IMAD.MOV R8, RZ, RZ, -R5 ;  /* 0x000000ffff087224 */ /* 0x008fe200078e0a05 */
[----:B------:R-:W1:Y:S01]  /*0780*/  F2I.FTZ.U32.TRUNC.NTZ R9, R22 ;  /* 0x0000001600097305 */ /* 0x000e62000021f000 */
[----:B------:R-:W-:Y:S01]  /*0790*/  @P2 VIADD R19, R19, 0x1 ;  /* 0x0000000113132836 */ /* 0x000fe20000000000 */
[----:B------:R-:W-:Y:S01]  /*07a0*/  @!P3 IADD3 R18, PT, PT, -R18, RZ, RZ ;  /* 0x000000ff1212b210 */ /* 0x000fe20007ffe1ff */
[----:B------:R-:W-:Y:S01]  /*07b0*/  IMAD R21, R8, R11, RZ ;  /* 0x0000000b08157224 */ /* 0x000fe200078e02ff */
[----:B------:R-:W-:Y:S01]  /*07c0*/  @!P5 LOP3.LUT R18, RZ, R6, RZ, 0x33, !PT ;  /* 0x00000006ff12d212 */ /* 0x000fe200078e33ff */
[----:B------:R-:W-:Y:S01]  /*07d0*/  @!P4 IMAD.MOV R19, RZ, RZ, -R19 ;  /* 0x000000ffff13c224 */ /* 0x000fe200078e0a13 */
[----:B------:R-:W-:Y:S01]  /*07e0*/  @!P6 LOP3.LUT R19, RZ, R2, RZ, 0x33, !PT ;  /* 0x00000002ff13e212 */ /* 0x000fe200078e33ff */
[----:B----4-:R-:W-:Y:S01]  /*07f0*/  IMAD.MOV R23, RZ, RZ, -R13 ;  /* 0x000000ffff177224 */ /* 0x010fe200078e0a0d */
[----:B------:R-:W-:Y:S01]  /*0800*/  IABS R8, R18 ;  /* 0x0000001200087213 */ /* 0x000fe20000000000 */
[----:B------:R-:W-:Y:S01]  /*0810*/  IMAD.HI.U32 R4, R5, R21, R4 ;  /* 0x0000001505047227 */ /* 0x000fe200078e0004 */
[----:B------:R-:W-:-:S02]  /*0820*/  IABS R21, R14 ;  /* 0x0000000e00157213 */ /* 0x000fc40000000000 */
[----:B------:R-:W-:Y:S01]  /*0830*/  ISETP.NE.AND P5, PT, R14, RZ, PT ;  /* 0x000000ff0e00720c */ /* 0x000fe20003fa5270 */
[----:B------:R-:W-:Y:S02]  /*0840*/  IMAD R5, R23, R16, RZ ;  /* 0x0000001017057224 */ /* 0x000fe400078e02ff */
[----:B------:R-:W-:Y:S01]  /*0850*/  IMAD.MOV.U32 R2, RZ, RZ, R8 ;  /* 0x000000ffff027224 */ /* 0x000fe200078e0008 */
[----:B------:R-:W-:Y:S01]  /*0860*/  IABS R8, R19 ;  /* 0x0000001300087213 */ /* 0x000fe20000000000 */
[----:B------:R-:W-:-:S04]  /*0870*/  IMAD.HI.U32 R12, R13, R5, R12 ;  /* 0x000000050d0c7227 */ /* 0x000fc800078e000c */
[----:B------:R-:W-:Y:S02]  /*0880*/  IMAD.MOV.U32 R5, RZ, RZ, R8 ;  /* 0x000000ffff057224 */ /* 0x000fe400078e0008 */
[----:B-1----:R-:W-:Y:S02]  /*0890*/  IMAD.MOV R20, RZ, RZ, -R9 ;  /* 0x000000ffff147224 */ /* 0x002fe400078e0a09 */
[----:B------:R-:W-:-:S04]  /*08a0*/  IMAD.HI.U32 R12, R12, R5, RZ ;  /* 0x000000050c0c7227 */ /* 0x000fc800078e00ff */
[----:B------:R-:W-:Y:S01]  /*08b0*/  IMAD R13, R20, R17, RZ ;  /* 0x00000011140d7224 */ /* 0x000fe200078e02ff */
[----:B------:R-:W-:Y:S01]  /*08c0*/  IADD3 R12, PT, PT, -R12, RZ, RZ ;  /* 0x000000ff0c0c7210 */ /* 0x000fe20007ffe1ff */
[----:B------:R-:W-:Y:S02]  /*08d0*/  IMAD.MOV.U32 R8, RZ, RZ, RZ ;  /* 0x000000ffff087224 */ /* 0x000fe400078e00ff */
[----:B------:R-:W-:-:S04]  /*08e0*/  IMAD.HI.U32 R4, R4, R2, RZ ;  /* 0x0000000204047227 */ /* 0x000fc800078e00ff */
[----:B------:R-:W-:-:S04]  /*08f0*/  IMAD.HI.U32 R8, R9, R13, R8 ;  /* 0x0000000d09087227 */ /* 0x000fc800078e0008 */
[----:B------:R-:W-:Y:S02]  /*0900*/  IMAD.MOV R4, RZ, RZ, -R4 ;  /* 0x000000ffff047224 */ /* 0x000fe400078e0a04 */
[C---:B------:R-:W-:Y:S02]  /*0910*/  IMAD R5, R16.reuse, R12, R5 ;  /* 0x0000000c10057224 */ /* 0x040fe400078e0205 */
[C---:B------:R-:W-:Y:S02]  /*0920*/  IMAD R4, R11.reuse, R4, R2 ;  /* 0x000000040b047224 */ /* 0x040fe400078e0202 */
[----:B------:R-:W-:Y:S01]  /*0930*/  IMAD.MOV R9, RZ, RZ, -R21 ;  /* 0x000000ffff097224 */ /* 0x000fe200078e0a15 */
[----:B------:R-:W-:Y:S01]  /*0940*/  ISETP.GT.U32.AND P1, PT, R16, R5, PT ;  /* 0x000000051000720c */ /* 0x000fe20003f24070 */
[----:B------:R-:W-:Y:S01]  /*0950*/  IMAD.HI.U32 R2, R8, R15, RZ ;  /* 0x0000000f08027227 */ /* 0x000fe200078e00ff */
[----:B------:R-:W-:-:S03]  /*0960*/  ISETP.GT.U32.AND P0, PT, R11, R4, PT ;  /* 0x000000040b00720c */ /* 0x000fc60003f04070 */
[----:B------:R-:W-:-:S05]  /*0970*/  IMAD R8, R2, R9, R15 ;  /* 0x0000000902087224 */ /* 0x000fca00078e020f */
[----:B------:R-:W-:-:S03]  /*0980*/  ISETP.GT.U32.AND P2, PT, R17, R8, PT ;  /* 0x000000081100720c */ /* 0x000fc60003f44070 */
[----:B------:R-:W-:Y:S02]  /*0990*/  @!P1 IMAD.IADD R5, R5, 0x1, -R16 ;  /* 0x0000000105059824 */ /* 0x000fe400078e0a10 */
[----:B------:R-:W-:-:S03]  /*09a0*/  @!P0 IMAD.IADD R4, R4, 0x1, -R11 ;  /* 0x0000000104048824 */ /* 0x000fc600078e0a0b */
[----:B------:R-:W-:Y:S02]  /*09b0*/  ISETP.GT.U32.AND P4, PT, R16, R5, PT ;  /* 0x000000051000720c */ /* 0x000fe40003f84070 */
[----:B------:R-:W-:-:S03]  /*09c0*/  ISETP.GT.U32.AND P0, PT, R11, R4, PT ;  /* 0x000000040b00720c */ /* 0x000fc60003f04070 */
[----:B------:R-:W-:Y:S01]  /*09d0*/  @!P2 IMAD.IADD R8, R8, 0x1, -R17 ;  /* 0x000000010808a824 */ /* 0x000fe200078e0a11 */
[----:B------:R-:W-:Y:S02]  /*09e0*/  @!P2 IADD3 R2, PT, PT, R2, 0x1, RZ ;  /* 0x000000010202a810 */ /* 0x000fe40007ffe0ff */
[----:B------:R-:W-:Y:S01]  /*09f0*/  ISETP.GE.AND P2, PT, R18, RZ, PT ;  /* 0x000000ff1200720c */ /* 0x000fe20003f46270 */
[----:B------:R-:W-:Y:S01]  /*0a00*/  IMAD.MOV R18, RZ, RZ, -R18 ;  /* 0x000000ffff127224 */ /* 0x000fe200078e0a12 */
[----:B------:R-:W-:Y:S02]  /*0a10*/  ISETP.GE.U32.AND P3, PT, R8, R17, PT ;  /* 0x000000110800720c */ /* 0x000fe40003f66070 */
[----:B------:R-:W-:Y:S01]  /*0a20*/  LOP3.LUT R8, R3, R14, RZ, 0x3c, !PT ;  /* 0x0000000e03087212 */ /* 0x000fe200078e3cff */
[----:B------:R-:W-:Y:S01]  /*0a30*/  @!P4 IMAD.IADD R5, R5, 0x1, -R16 ;  /* 0x000000010505c824 */ /* 0x000fe200078e0a10 */
[----:B------:R-:W-:Y:S01]  /*0a40*/  ISETP.NE.AND P4, PT, R7, RZ, PT ;  /* 0x000000ff0700720c */ /* 0x000fe20003f85270 */
[----:B------:R-:W-:Y:S01]  /*0a50*/  @!P0 IMAD.IADD R4, R4, 0x1, -R11 ;  /* 0x0000000104048824 */ /* 0x000fe200078e0a0b */
[----:B------:R-:W-:Y:S01]  /*0a60*/  ISETP.GE.AND P1, PT, R8, RZ, PT ;  /* 0x000000ff0800720c */ /* 0x000fe20003f26270 */
[----:B------:R-:W-:Y:S01]  /*0a70*/  IMAD R6, R6, R18, R3 ;  /* 0x0000001206067224 */ /* 0x000fe200078e0203 */
[----:B------:R-:W-:Y:S01]  /*0a80*/  ISETP.GE.AND P0, PT, R19, RZ, PT ;  /* 0x000000ff1300720c */ /* 0x000fe20003f06270 */
[----:B------:R-:W-:Y:S01]  /*0a90*/  IMAD.MOV.U32 R8, RZ, RZ, R4 ;  /* 0x000000ffff087224 */ /* 0x000fe200078e0004 */
[----:B------:R-:W-:Y:S01]  /*0aa0*/  MOV R4, R5 ;  /* 0x0000000500047202 */ /* 0x000fe20000000f00 */
[----:B------:R-:W-:-:S02]  /*0ab0*/  HFMA2 R5, -RZ, RZ, 0, 0 ;  /* 0x00000000ff057431 */ /* 0x000fc400000001ff */
[----:B--2---:R-:W-:Y:S02]  /*0ac0*/  VIADD R6, R6, UR6 ;  /* 0x0000000606067c36 */ /* 0x004fe40008000000 */
[----:B------:R-:W-:Y:S01]  /*0ad0*/  @P3 VIADD R2, R2, 0x1 ;  /* 0x0000000102023836 */ /* 0x000fe20000000000 */
[----:B------:R-:W-:Y:S01]  /*0ae0*/  ISETP.NE.AND P3, PT, R10, RZ, PT ;  /* 0x000000ff0a00720c */ /* 0x000fe20003f65270 */
[----:B------:R-:W-:Y:S01]  /*0af0*/  @!P2 IMAD.MOV R8, RZ, RZ, -R8 ;  /* 0x000000ffff08a224 */ /* 0x000fe200078e0a08 */
[----:B------:R-:W-:Y:S01]  /*0b00*/  @!P4 LOP3.LUT R8, RZ, R7, RZ, 0x33, !PT ;  /* 0x00000007ff08c212 */ /* 0x000fe200078e33ff */
[----:B------:R-:W-:Y:S01]  /*0b10*/  @!P1 IMAD.MOV R2, RZ, RZ, -R2 ;  /* 0x000000ffff029224 */ /* 0x000fe200078e0a02 */
[----:B------:R-:W-:Y:S01]  /*0b20*/  @!P5 LOP3.LUT R2, RZ, R14, RZ, 0x33, !PT ;  /* 0x0000000eff02d212 */ /* 0x000fe200078e33ff */
[----:B------:R-:W-:Y:S02]  /*0b30*/  @!P0 IMAD.MOV R4, RZ, RZ, -R4 ;  /* 0x000000ffff048224 */ /* 0x000fe400078e0a04 */
[----:B0-----:R-:W-:-:S06]  /*0b40*/  VIADD R7, R8, UR5 ;  /* 0x0000000508077c36 */ /* 0x001fcc0008000000 */
[----:B------:R-:W-:-:S07]  /*0b50*/  @!P3 LOP3.LUT R4, RZ, R10, RZ, 0x33, !PT ;  /* 0x0000000aff04b212 */ /* 0x000fce00078e33ff */
.L_x_23:
[----:B------:R-:W0:Y:S01]  /*0b60*/  LDCU UR5, c[0x0][0x39c] ;  /* 0x00007380ff0577ac */ /* 0x000e220008000800 */
[----:B------:R-:W-:Y:S01]  /*0b70*/  IMAD.MOV.U32 R10, RZ, RZ, RZ ;  /* 0x000000ffff0a7224 */ /* 0x000fe200078e00ff */
[----:B------:R-:W1:Y:S01]  /*0b80*/  LDCU UR6, c[0x0][0x3a0] ;  /* 0x00007400ff0677ac */ /* 0x000e620008000800 */
[----:B0-----:R-:W-:Y:S02]  /*0b90*/  IMAD R8, R2, UR5, R5 ;  /* 0x0000000502087c24 */ /* 0x001fe4000f8e0205 */
[C---:B-1----:R-:W-:Y:S02]  /*0ba0*/  IMAD R9, R5.reuse, UR6, R4 ;  /* 0x0000000605097c24 */ /* 0x042fe4000f8e0204 */
[----:B------:R-:W-:-:S05]  /*0bb0*/  VIADD R5, R5, 0x1 ;  /* 0x0000000105057836 */ /* 0x000fca0000000000 */
[----:B------:R-:W-:-:S13]  /*0bc0*/  ISETP.NE.AND P2, PT, R5, UR5, PT ;  /* 0x0000000505007c0c */ /* 0x000fda000bf45270 */
.L_x_22:
[----:B------:R-:W0:Y:S01]  /*0bd0*/  LDC.64 R14, c[0x0][0x3b0] ;  /* 0x0000ec00ff0e7b82 */ /* 0x000e220000000a00 */
[----:B------:R-:W-:Y:S01]  /*0be0*/  IMAD.IADD R12, R7, 0x1, -R10 ;  /* 0x00000001070c7824 */ /* 0x000fe200078e0a0a */
[----:B------:R-:W1:Y:S01]  /*0bf0*/  LDCU UR5, c[0x0][0x3a4] ;  /* 0x00007480ff0577ac */ /* 0x000e620008000800 */
[----:B------:R-:W-:-:S03]  /*0c00*/  MOV R24, RZ ;  /* 0x000000ff00187202 */ /* 0x000fc60000000f00 */
[----:B------:R-:W-:Y:S01]  /*0c10*/  IABS R19, R12 ;  /* 0x0000000c00137213 */ /* 0x000fe20000000000 */
[----:B------:R-:W2:Y:S01]  /*0c20*/  LDCU UR6, c[0x0][0x3ac] ;  /* 0x00007580ff0677ac */ /* 0x000ea20008000800 */
[----:B0-----:R-:W-:-:S04]  /*0c30*/  IABS R18, R15 ;  /* 0x0000000f00127213 */ /* 0x001fc80000000000 */
[----:B------:R-:W0:Y:S08]  /*0c40*/  I2F.RP R11, R18 ;  /* 0x00000012000b7306 */ /* 0x000e300000209400 */
[----:B0-----:R-:W0:Y:S02]  /*0c50*/  MUFU.RCP R11, R11 ;  /* 0x0000000b000b7308 */ /* 0x001e240000001000 */
[----:B0-----:R-:W-:-:S06]  /*0c60*/  IADD3 R16, PT, PT, R11, 0xffffffe, RZ ;  /* 0x0ffffffe0b107810 */ /* 0x001fcc0007ffe0ff */
[----:B------:R0:W3:Y:S02]  /*0c70*/  F2I.FTZ.U32.TRUNC.NTZ R17, R16 ;  /* 0x0000001000117305 */ /* 0x0000e4000021f000 */
[----:B0-----:R-:W-:Y:S02]  /*0c80*/  IMAD.MOV.U32 R16, RZ, RZ, RZ ;  /* 0x000000ffff107224 */ /* 0x001fe400078e00ff */
[----:B---3--:R-:W-:-:S04]  /*0c90*/  IMAD.MOV R13, RZ, RZ, -R17 ;  /* 0x000000ffff0d7224 */ /* 0x008fc800078e0a11 */
[----:B------:R-:W-:-:S04]  /*0ca0*/  IMAD R13, R13, R18, RZ ;  /* 0x000000120d0d7224 */ /* 0x000fc800078e02ff */
[----:B------:R-:W-:-:S04]  /*0cb0*/  IMAD.HI.U32 R17, R17, R13, R16 ;  /* 0x0000000d11117227 */ /* 0x000fc800078e0010 */
[----:B------:R-:W-:-:S04]  /*0cc0*/  IMAD.MOV.U32 R13, RZ, RZ, R19 ;  /* 0x000000ffff0d7224 */ /* 0x000fc800078e0013 */
[----:B------:R-:W-:-:S05]  /*0cd0*/  IMAD.HI.U32 R17, R17, R13, RZ ;  /* 0x0000000d11117227 */ /* 0x000fca00078e00ff */
[----:B------:R-:W-:-:S05]  /*0ce0*/  IADD3 R11, PT, PT, -R17, RZ, RZ ;  /* 0x000000ff110b7210 */ /* 0x000fca0007ffe1ff */
[----:B------:R-:W-:-:S05]  /*0cf0*/  IMAD R11, R18, R11, R13 ;  /* 0x0000000b120b7224 */ /* 0x000fca00078e020d */
[----:B------:R-:W-:-:S13]  /*0d00*/  ISETP.GT.U32.AND P1, PT, R18, R11, PT ;  /* 0x0000000b1200720c */ /* 0x000fda0003f24070 */
[----:B------:R-:W-:Y:S02]  /*0d10*/  @!P1 IMAD.IADD R11, R11, 0x1, -R18 ;  /* 0x000000010b0b9824 */ /* 0x000fe400078e0a12 */
[----:B------:R-:W-:Y:S01]  /*0d20*/  @!P1 VIADD R17, R17, 0x1 ;  /* 0x0000000111119836 */ /* 0x000fe20000000000 */
[----:B------:R-:W-:Y:S02]  /*0d30*/  ISETP.NE.AND P1, PT, R15, RZ, PT ;  /* 0x000000ff0f00720c */ /* 0x000fe40003f25270 */
[----:B------:R-:W-:Y:S02]  /*0d40*/  ISETP.GE.U32.AND P0, PT, R11, R18, PT ;  /* 0x000000120b00720c */ /* 0x000fe40003f06070 */
[----:B------:R-:W-:-:S04]  /*0d50*/  LOP3.LUT R11, R12, R15, RZ, 0x3c, !PT ;  /* 0x0000000f0c0b7212 */ /* 0x000fc800078e3cff */
[----:B------:R-:W-:Y:S01]  /*0d60*/  ISETP.GE.AND P3, PT, R11, RZ, PT ;  /* 0x000000ff0b00720c */ /* 0x000fe20003f66270 */
[----:B--2---:R-:W-:-:S04]  /*0d70*/  IMAD R11, R9, UR6, R10 ;  /* 0x00000006090b7c24 */ /* 0x004fc8000f8e020a */
[----:B------:R-:W-:Y:S02]  /*0d80*/  IMAD R11, R11, R14, RZ ;  /* 0x0000000e0b0b7224 */ /* 0x000fe400078e02ff */
[----:B------:R-:W-:-:S06]  /*0d90*/  @P0 VIADD R17, R17, 0x1 ;  /* 0x0000000111110836 */ /* 0x000fcc0000000000 */
[----:B------:R-:W-:Y:S01]  /*0da0*/  @!P3 IMAD.MOV R17, RZ, RZ, -R17 ;  /* 0x000000ffff11b224 */ /* 0x000fe200078e0a11 */
[----:B------:R-:W-:Y:S02]  /*0db0*/  @!P1 LOP3.LUT R17, RZ, R15, RZ, 0x33, !PT ;  /* 0x0000000fff119212 */ /* 0x000fe400078e33ff */
[----:B------:R-:W-:Y:S02]  /*0dc0*/  ISETP.GE.U32.AND P1, PT, R14, 0x4, PT ;  /* 0x000000040e00780c */ /* 0x000fe40003f26070 */
[----:B-1----:R-:W-:Y:S01]  /*0dd0*/  ISETP.GE.AND P0, PT, R17, UR5, PT ;  /* 0x0000000511007c0c */ /* 0x002fe2000bf06270 */
[----:B------:R-:W-:-:S03]  /*0de0*/  IMAD R13, R8, UR5, R17 ;  /* 0x00000005080d7c24 */ /* 0x000fc6000f8e0211 */
[----:B------:R-:W-:-:S07]  /*0df0*/  ISETP.GT.AND P0, PT, R17, -0x1, !P0 ;  /* 0xffffffff1100780c */ /* 0x000fce0004704270 */
[----:B------:R-:W-:Y:S06]  /*0e00*/  @!P1 BRA `(.L_x_6) ;  /* 0x0000001000549947 */ /* 0x000fec0003800000 */
[----:B------:R-:W0:Y:S01]  /*0e10*/  LDC R14, c[0x0][0x3b8] ;  /* 0x0000ee00ff0e7b82 */ /* 0x000e220000000800 */
[----:B------:R-:W-:Y:S01]  /*0e20*/  UIADD3 UR5, UPT, UPT, -UR4, URZ, URZ ;  /* 0x000000ff04057290 */ /* 0x000fe2000fffe1ff */
[----:B------:R-:W-:-:S05]  /*0e30*/  IMAD.MOV.U32 R16, RZ, RZ, RZ ;  /* 0x000000ffff107224 */ /* 0x000fca00078e00ff */
[----:B------:R-:W-:Y:S01]  /*0e40*/  IMAD.U32 R22, RZ, RZ, UR5 ;  /* 0x00000005ff167e24 */ /* 0x000fe2000f8e00ff */
[----:B------:R-:W1:Y:S01]  /*0e50*/  LDC.64 R18, c[0x0][0x388] ;  /* 0x0000e200ff127b82 */ /* 0x000e620000000a00 */
[----:B0-----:R-:W-:-:S04]  /*0e60*/  IABS R14, R14 ;  /* 0x0000000e000e7213 */ /* 0x001fc80000000000 */
[----:B------:R-:W0:Y:S01]  /*0e70*/  I2F.RP R15, R14 ;  /* 0x0000000e000f7306 */ /* 0x000e220000209400 */
[----:B-1----:R-:W-:-:S03]  /*0e80*/  IMAD.WIDE R18, R11, 0x4, R18 ;  /* 0x000000040b127825 */ /* 0x002fc600078e0212 */
[----:B------:R-:W-:-:S05]  /*0e90*/  IADD3 R18, P1, PT, R18, 0xc, RZ ;  /* 0x0000000c12127810 */ /* 0x000fca0007f3e0ff */
[----:B------:R-:W-:Y:S01]  /*0ea0*/  IMAD.X R19, RZ, RZ, R19, P1 ;  /* 0x000000ffff137224 */ /* 0x000fe200008e0613 */
[----:B0-----:R-:W0:Y:S02]  /*0eb0*/  MUFU.RCP R15, R15 ;  /* 0x0000000f000f7308 */ /* 0x001e240000001000 */
[----:B0-----:R-:W-:-:S06]  /*0ec0*/  VIADD R17, R15, 0xffffffe ;  /* 0x0ffffffe0f117836 */ /* 0x001fcc0000000000 */
[----:B------:R-:W0:Y:S02]  /*0ed0*/  F2I.FTZ.U32.TRUNC.NTZ R17, R17 ;  /* 0x0000001100117305 */ /* 0x000e24000021f000 */
[----:B0-----:R-:W-:-:S04]  /*0ee0*/  IMAD.MOV R21, RZ, RZ, -R17 ;  /* 0x000000ffff157224 */ /* 0x001fc800078e0a11 */
[----:B------:R-:W-:-:S04]  /*0ef0*/  IMAD R21, R21, R14, RZ ;  /* 0x0000000e15157224 */ /* 0x000fc800078e02ff */
[----:B------:R-:W-:Y:S01]  /*0f00*/  IMAD.HI.U32 R15, R17, R21, R16 ;  /* 0x00000015110f7227 */ /* 0x000fe200078e0010 */
[----:B------:R-:W-:-:S03]  /*0f10*/  IADD3 R16, PT, PT, R6, -0x3, RZ ;  /* 0xfffffffd06107810 */ /* 0x000fc60007ffe0ff */
[----:B------:R-:W-:-:S07]  /*0f20*/  IMAD.MOV.U32 R17, RZ, RZ, R11 ;  /* 0x000000ffff117224 */ /* 0x000fce00078e000b */
.L_x_15:
[----:B------:R-:W0:Y:S01]  /*0f30*/  LDC R27, c[0x0][0x3b8] ;  /* 0x0000ee00ff1b7b82 */ /* 0x000e220000000800 */
[----:B------:R-:W-:Y:S01]  /*0f40*/  VIADD R20, R16, 0x3 ;  /* 0x0000000310147836 */ /* 0x000fe20000000000 */
[----:B------:R-:W-:Y:S01]  /*0f50*/  BSSY.RECONVERGENT B0, `(.L_x_7) ;  /* 0x0000041000007945 */ /* 0x000fe20003800200 */
[----:B------:R-:W-:Y:S01]  /*0f60*/  VIADD R22, R22, 0x4 ;  /* 0x0000000416167836 */ /* 0x000fe20000000000 */
[----:B------:R-:W-:Y:S02]  /*0f70*/  IADD3 R28, PT, PT, R16, 0x2, RZ ;  /* 0x00000002101c7810 */ /* 0x000fe40007ffe0ff */
[----:B------:R-:W-:Y:S02]  /*0f80*/  IABS R30, R20 ;  /* 0x00000014001e7213 */ /* 0x000fe40000000000 */
[----:B------:R-:W1:Y:S03]  /*0f90*/  LDC R24, c[0x0][0x3a8] ;  /* 0x0000ea00ff187b82 */ /* 0x000e660000000800 */
[----:B------:R-:W-:-:S04]  /*0fa0*/  IMAD.HI.U32 R15, R15, R30, RZ ;  /* 0x0000001e0f0f7227 */ /* 0x000fc800078e00ff */
[----:B------:R-:W-:Y:S01]  /*0fb0*/  IMAD.MOV R21, RZ, RZ, -R15 ;  /* 0x000000ffff157224 */ /* 0x000fe200078e0a0f */
[-C--:B0-----:R-:W-:Y:S02]  /*0fc0*/  IABS R23, R27.reuse ;  /* 0x0000001b00177213 */ /* 0x081fe40000000000 */
[----:B------:R-:W-:-:S03]  /*0fd0*/  LOP3.LUT R25, RZ, R27, RZ, 0x33, !PT ;  /* 0x0000001bff197212 */ /* 0x000fc600078e33ff */
[----:B------:R-:W-:-:S05]  /*0fe0*/  IMAD R30, R23, R21, R30 ;  /* 0x00000015171e7224 */ /* 0x000fca00078e021e */
[----:B------:R-:W-:-:S13]  /*0ff0*/  ISETP.GT.U32.AND P3, PT, R14, R30, PT ;  /* 0x0000001e0e00720c */ /* 0x000fda0003f64070 */
[----:B------:R-:W-:Y:S01]  /*1000*/  @!P3 IADD3 R30, PT, PT, R30, -R23, RZ ;  /* 0x800000171e1eb210 */ /* 0x000fe20007ffe0ff */
[----:B------:R-:W-:Y:S01]  /*1010*/  @!P3 VIADD R15, R15, 0x1 ;  /* 0x000000010f0fb836 */ /* 0x000fe20000000000 */
[----:B------:R-:W-:Y:S02]  /*1020*/  ISETP.NE.AND P3, PT, R27, RZ, PT ;  /* 0x000000ff1b00720c */ /* 0x000fe40003f65270 */
[----:B------:R-:W-:Y:S02]  /*1030*/  ISETP.GE.U32.AND P1, PT, R30, R14, PT ;  /* 0x0000000e1e00720c */ /* 0x000fe40003f26070 */
[----:B------:R-:W-:-:S04]  /*1040*/  LOP3.LUT R14, R20, R27, RZ, 0x3c, !PT ;  /* 0x0000001b140e7212 */ /* 0x000fc800078e3cff */
[----:B------:R-:W-:-:S07]  /*1050*/  ISETP.GE.AND P4, PT, R14, RZ, PT ;  /* 0x000000ff0e00720c */ /* 0x000fce0003f86270 */
[----:B------:R-:W-:-:S06]  /*1060*/  @P1 VIADD R15, R15, 0x1 ;  /* 0x000000010f0f1836 */ /* 0x000fcc0000000000 */
[----:B------:R-:W-:Y:S01]  /*1070*/  @!P4 IMAD.MOV R15, RZ, RZ, -R15 ;  /* 0x000000ffff0fc224 */ /* 0x000fe200078e0a0f */
[----:B------:R-:W-:-:S04]  /*1080*/  ISETP.NE.AND P4, PT, R22, RZ, PT ;  /* 0x000000ff1600720c */ /* 0x000fc80003f85270 */
[----:B------:R-:W-:-:S04]  /*1090*/  SEL R29, R25, R15, !P3 ;  /* 0x0000000f191d7207 */ /* 0x000fc80005800000 */
[----:B-1----:R-:W-:-:S04]  /*10a0*/  ISETP.GE.AND P1, PT, R29, R24, PT ;  /* 0x000000181d00720c */ /* 0x002fc80003f26270 */
[----:B------:R-:W-:-:S04]  /*10b0*/  ISETP.GT.AND P1, PT, R29, -0x1, !P1 ;  /* 0xffffffff1d00780c */ /* 0x000fc80004f24270 */
[----:B------:R-:W-:-:S13]  /*10c0*/  PLOP3.LUT P1, PT, P0, P1, PT, 0x80, 0x8 ;  /* 0x000000000008781c */ /* 0x000fda0000723070 */
[----:B------:R-:W-:Y:S05]  /*10d0*/  @!P1 BRA `(.L_x_8) ;  /* 0x0000000000a09947 */ /* 0x000fea0003800000 */
[----:B------:R-:W0:Y:S01]  /*10e0*/  LDC R32, c[0x0][0x3b4] ;  /* 0x0000ed00ff207b82 */ /* 0x000e220000000800 */
[----:B------:R-:W-:Y:S02]  /*10f0*/  ISETP.GE.AND P5, PT, R12, RZ, PT ;  /* 0x000000ff0c00720c */ /* 0x000fe40003fa6270 */
[----:B0-----:R-:W-:Y:S02]  /*1100*/  IABS R21, R32 ;  /* 0x0000002000157213 */ /* 0x001fe40000000000 */
[----:B------:R-:W-:Y:S02]  /*1110*/  ISETP.NE.AND P6, PT, R32, RZ, PT ;  /* 0x000000ff2000720c */ /* 0x000fe40003fc5270 */
[----:B------:R-:W0:Y:S08]  /*1120*/  I2F.RP R31, R21 ;  /* 0x00000015001f7306 */ /* 0x000e300000209400 */
[----:B0-----:R-:W0:Y:S02]  /*1130*/  MUFU.RCP R31, R31 ;  /* 0x0000001f001f7308 */ /* 0x001e240000001000 */
[----:B0-----:R-:W-:-:S06]  /*1140*/  VIADD R14, R31, 0xffffffe ;  /* 0x0ffffffe1f0e7836 */ /* 0x001fcc0000000000 */
[----:B------:R0:W1:Y:S02]  /*1150*/  F2I.FTZ.U32.TRUNC.NTZ R15, R14 ;  /* 0x0000000e000f7305 */ /* 0x000064000021f000 */
[----:B0-----:R-:W-:Y:S02]  /*1160*/  IMAD.MOV.U32 R14, RZ, RZ, RZ ;  /* 0x000000ffff0e7224 */ /* 0x001fe400078e00ff */
[----:B-1----:R-:W-:-:S04]  /*1170*/  IMAD.MOV R34, RZ, RZ, -R15 ;  /* 0x000000ffff227224 */ /* 0x002fc800078e0a0f */
[----:B------:R-:W-:Y:S01]  /*1180*/  IMAD R33, R34, R21, RZ ;  /* 0x0000001522217224 */ /* 0x000fe200078e02ff */
[----:B------:R-:W-:-:S03]  /*1190*/  IABS R34, R12 ;  /* 0x0000000c00227213 */ /* 0x000fc60000000000 */
[----:B------:R-:W-:-:S06]  /*11a0*/  IMAD.HI.U32 R33, R15, R33, R14 ;  /* 0x000000210f217227 */ /* 0x000fcc00078e000e */
[----:B------:R-:W-:-:S04]  /*11b0*/  IMAD.HI.U32 R33, R33, R34, RZ ;  /* 0x0000002221217227 */ /* 0x000fc800078e00ff */
[----:B------:R-:W-:-:S04]  /*11c0*/  IMAD.MOV R33, RZ, RZ, -R33 ;  /* 0x000000ffff217224 */ /* 0x000fc800078e0a21 */
[----:B------:R-:W-:-:S05]  /*11d0*/  IMAD R14, R21, R33, R34 ;  /* 0x00000021150e7224 */ /* 0x000fca00078e0222 */
[----:B------:R-:W-:-:S13]  /*11e0*/  ISETP.GT.U32.AND P1, PT, R21, R14, PT ;  /* 0x0000000e1500720c */ /* 0x000fda0003f24070 */
[----:B------:R-:W-:-:S04]  /*11f0*/  @!P1 IADD3 R14, PT, PT, R14, -R21, RZ ;  /* 0x800000150e0e9210 */ /* 0x000fc80007ffe0ff */
[----:B------:R-:W-:-:S13]  /*1200*/  ISETP.GT.U32.AND P1, PT, R21, R14, PT ;  /* 0x0000000e1500720c */ /* 0x000fda0003f24070 */
[----:B------:R-:W-:-:S04]  /*1210*/  @!P1 IMAD.IADD R14, R14, 0x1, -R21 ;  /* 0x000000010e0e9824 */ /* 0x000fc800078e0a15 */
[----:B------:R-:W-:Y:S01]  /*1220*/  @!P5 IMAD.MOV R14, RZ, RZ, -R14 ;  /* 0x000000ffff0ed224 */ /* 0x000fe200078e0a0e */
[----:B------:R-:W-:-:S04]  /*1230*/  @!P6 LOP3.LUT R14, RZ, R32, RZ, 0x33, !PT ;  /* 0x00000020ff0ee212 */ /* 0x000fc800078e33ff */
[----:B------:R-:W-:-:S13]  /*1240*/  ISETP.NE.AND P1, PT, R14, RZ, PT ;  /* 0x000000ff0e00720c */ /* 0x000fda0003f25270 */
[----:B------:R-:W-:Y:S05]  /*1250*/  @P1 BRA `(.L_x_8) ;  /* 0x0000000000401947 */ /* 0x000fea0003800000 */
[----:B------:R-:W-:Y:S01]  /*1260*/  ISETP.GE.AND P5, PT, R20, RZ, PT ;  /* 0x000000ff1400720c */ /* 0x000fe20003fa6270 */
[----:B------:R-:W-:Y:S01]  /*1270*/  IMAD.IADD R15, R30, 0x1, -R23 ;  /* 0x000000011e0f7824 */ /* 0x000fe200078e0a17 */
[----:B------:R-:W-:-:S04]  /*1280*/  ISETP.GT.U32.AND P1, PT, R23, R30, PT ;  /* 0x0000001e1700720c */ /* 0x000fc80003f24070 */
[----:B------:R-:W-:-:S07]  /*1290*/  SEL R30, R15, R30, !P1 ;  /* 0x0000001e0f1e7207 */ /* 0x000fce0004800000 */
[----:B------:R-:W-:-:S05]  /*12a0*/  @!P5 IMAD.MOV R30, RZ, RZ, -R30 ;  /* 0x000000ffff1ed224 */ /* 0x000fca00078e0a1e */
[----:B------:R-:W-:-:S04]  /*12b0*/  SEL R30, R25, R30, !P3 ;  /* 0x0000001e191e7207 */ /* 0x000fc80005800000 */
[----:B------:R-:W-:-:S13]  /*12c0*/  ISETP.NE.AND P1, PT, R30, RZ, PT ;  /* 0x000000ff1e00720c */ /* 0x000fda0003f25270 */
[----:B------:R-:W-:Y:S05]  /*12d0*/  @P1 BRA `(.L_x_8) ;  /* 0x0000000000201947 */ /* 0x000fea0003800000 */
[----:B------:R-:W0:Y:S01]  /*12e0*/  LDC.64 R20, c[0x0][0x380] ;  /* 0x0000e000ff147b82 */ /* 0x000e220000000a00 */
[----:B------:R-:W-:-:S07]  /*12f0*/  IMAD R29, R13, R24, R29 ;  /* 0x000000180d1d7224 */ /* 0x000fce00078e021d */
[----:B------:R-:W1:Y:S01]  /*1300*/  LDC.64 R14, c[0x0][0x388] ;  /* 0x0000e200ff0e7b82 */ /* 0x000e620000000a00 */
[----:B0-----:R-:W-:-:S06]  /*1310*/  IMAD.WIDE R20, R29, 0x4, R20 ;  /* 0x000000041d147825 */ /* 0x001fcc00078e0214 */
[----:B------:R-:W2:Y:S01]  /*1320*/  LDG.E R21, desc[UR10][R20.64] ;  /* 0x0000000a14157981 */ /* 0x000ea2000c1e1900 */
[----:B-1----:R-:W-:-:S06]  /*1330*/  IMAD.WIDE R14, R17, 0x4, R14 ;  /* 0x00000004110e7825 */ /* 0x002fcc00078e020e */
[----:B------:R-:W2:Y:S02]  /*1340*/  LDG.E R14, desc[UR10][R14.64] ;  /* 0x0000000a0e0e7981 */ /* 0x000ea4000c1e1900 */
[----:B--2---:R-:W-:-:S07]  /*1350*/  FFMA R26, R21, R14, R26 ;  /* 0x0000000e151a7223 */ /* 0x004fce000000001a */
.L_x_8:
[----:B------:R-:W-:Y:S05]  /*1360*/  BSYNC.RECONVERGENT B0 ;  /* 0x0000000000007941 */ /* 0x000fea0003800200 */
.L_x_7:
[----:B------:R-:W0:Y:S01]  /*1370*/  I2F.RP R21, R23 ;  /* 0x0000001700157306 */ /* 0x000e220000209400 */
[----:B------:R-:W-:Y:S01]  /*1380*/  IABS R20, R28 ;  /* 0x0000001c00147213 */ /* 0x000fe20000000000 */
[----:B------:R-:W-:Y:S06]  /*1390*/  BSSY.RECONVERGENT B0, `(.L_x_9) ;  /* 0x0000041000007945 */ /* 0x000fec0003800200 */
[----:B0-----:R-:W0:Y:S02]  /*13a0*/  MUFU.RCP R21, R21 ;  /* 0x0000001500157308 */ /* 0x001e240000001000 */
[----:B0-----:R-:W-:-:S02]  /*13b0*/  IADD3 R29, PT, PT, R21, 0xffffffe, RZ ;  /* 0x0ffffffe151d7810 */ /* 0x001fc40007ffe0ff */
[----:B------:R-:W-:-:S04]  /*13c0*/  LOP3.LUT R21, R28, R27, RZ, 0x3c, !PT ;  /* 0x0000001b1c157212 */ /* 0x000fc800078e3cff */
[----:B------:R-:W0:Y:S01]  /*13d0*/  F2I.FTZ.U32.TRUNC.NTZ R15, R29 ;  /* 0x0000001d000f7305 */ /* 0x000e22000021f000 */
[----:B------:R-:W-:Y:S01]  /*13e0*/  ISETP.GE.AND P6, PT, R21, RZ, PT ;  /* 0x000000ff1500720c */ /* 0x000fe20003fc6270 */
[----:B0-----:R-:W-:-:S04]  /*13f0*/  IMAD.MOV R14, RZ, RZ, -R15 ;  /* 0x000000ffff0e7224 */ /* 0x001fc800078e0a0f */
[----:B------:R-:W-:Y:S02]  /*1400*/  IMAD R31, R14, R23, RZ ;  /* 0x000000170e1f7224 */ /* 0x000fe400078e02ff */
[----:B------:R-:W-:-:S04]  /*1410*/  IMAD.MOV.U32 R14, RZ, RZ, RZ ;  /* 0x000000ffff0e7224 */ /* 0x000fc800078e00ff */
[----:B------:R-:W-:-:S04]  /*1420*/  IMAD.HI.U32 R15, R15, R31, R14 ;  /* 0x0000001f0f0f7227 */ /* 0x000fc800078e000e */
[----:B------:R-:W-:-:S04]  /*1430*/  IMAD.MOV.U32 R14, RZ, RZ, R20 ;  /* 0x000000ffff0e7224 */ /* 0x000fc800078e0014 */
[----:B------:R-:W-:-:S04]  /*1440*/  IMAD.HI.U32 R20, R15, R14, RZ ;  /* 0x0000000e0f147227 */ /* 0x000fc800078e00ff */
[----:B------:R-:W-:-:S04]  /*1450*/  IMAD.MOV R31, RZ, RZ, -R20 ;  /* 0x000000ffff1f7224 */ /* 0x000fc800078e0a14 */
[----:B------:R-:W-:Y:S01]  /*1460*/  IMAD R31, R23, R31, R14 ;  /* 0x0000001f171f7224 */ /* 0x000fe200078e020e */
[----:B------:R-:W-:-:S04]  /*1470*/  MOV R14, R23 ;  /* 0x00000017000e7202 */ /* 0x000fc80000000f00 */
[----:B------:R-:W-:-:S13]  /*1480*/  ISETP.GT.U32.AND P5, PT, R14, R31, PT ;  /* 0x0000001f0e00720c */ /* 0x000fda0003fa4070 */
[----:B------:R-:W-:Y:S02]  /*1490*/  @!P5 IMAD.IADD R31, R31, 0x1, -R23 ;  /* 0x000000011f1fd824 */ /* 0x000fe400078e0a17 */
[----:B------:R-:W-:-:S03]  /*14a0*/  @!P5 VIADD R20, R20, 0x1 ;  /* 0x000000011414d836 */ /* 0x000fc60000000000 */
[----:B------:R-:W-:-:S13]  /*14b0*/  ISETP.GE.U32.AND P1, PT, R31, R14, PT ;  /* 0x0000000e1f00720c */ /* 0x000fda0003f26070 */
[----:B------:R-:W-:-:S04]  /*14c0*/  @P1 VIADD R20, R20, 0x1 ;  /* 0x0000000114141836 */ /* 0x000fc80000000000 */
[----:B------:R-:W-:-:S05]  /*14d0*/  @!P6 IMAD.MOV R20, RZ, RZ, -R20 ;  /* 0x000000ffff14e224 */ /* 0x000fca00078e0a14 */
[----:B------:R-:W-:-:S04]  /*14e0*/  SEL R29, R25, R20, !P3 ;  /* 0x00000014191d7207 */ /* 0x000fc80005800000 */
[----:B------:R-:W-:-:S04]  /*14f0*/  ISETP.GE.AND P1, PT, R29, R24, PT ;  /* 0x000000181d00720c */ /* 0x000fc80003f26270 */
        /* <DEDUP_REMOVED lines=9> */
[----:B0-----:R-:W-:-:S06]  /*1590*/  IADD3 R20, PT, PT, R32, 0xffffffe, RZ ;  /* 0x0ffffffe20147810 */ /* 0x001fcc0007ffe0ff */
[----:B------:R0:W1:Y:S02]  /*15a0*/  F2I.FTZ.U32.TRUNC.NTZ R21, R20 ;  /* 0x0000001400157305 */ /* 0x000064000021f000 */
[----:B0-----:R-:W-:Y:S02]  /*15b0*/  IMAD.MOV.U32 R20, RZ, RZ, RZ ;  /* 0x000000ffff147224 */ /* 0x001fe400078e00ff */
[----:B-1----:R-:W-:-:S04]  /*15c0*/  IMAD.MOV R33, RZ, RZ, -R21 ;  /* 0x000000ffff217224 */ /* 0x002fc800078e0a15 */
[----:B------:R-:W-:-:S04]  /*15d0*/  IMAD R33, R33, R30, RZ ;  /* 0x0000001e21217224 */ /* 0x000fc800078e02ff */
[----:B------:R-:W-:Y:S01]  /*15e0*/  IMAD.HI.U32 R33, R21, R33, R20 ;  /* 0x0000002115217227 */ /* 0x000fe200078e0014 */
[----:B------:R-:W-:-:S05]  /*15f0*/  IABS R21, R12 ;  /* 0x0000000c00157213 */ /* 0x000fca0000000000 */
[----:B------:R-:W-:-:S04]  /*1600*/  IMAD.HI.U32 R33, R33, R21, RZ ;  /* 0x0000001521217227 */ /* 0x000fc800078e00ff */
[----:B------:R-:W-:-:S04]  /*1610*/  IMAD.MOV R33, RZ, RZ, -R33 ;  /* 0x000000ffff217224 */ /* 0x000fc800078e0a21 */
[----:B------:R-:W-:-:S05]  /*1620*/  IMAD R21, R30, R33, R21 ;  /* 0x000000211e157224 */ /* 0x000fca00078e0215 */
[----:B------:R-:W-:-:S13]  /*1630*/  ISETP.GT.U32.AND P1, PT, R30, R21, PT ;  /* 0x000000151e00720c */ /* 0x000fda0003f24070 */
[----:B------:R-:W-:-:S05]  /*1640*/  @!P1 IMAD.IADD R21, R21, 0x1, -R30 ;  /* 0x0000000115159824 */ /* 0x000fca00078e0a1e */
[----:B------:R-:W-:-:S13]  /*1650*/  ISETP.GT.U32.AND P1, PT, R30, R21, PT ;  /* 0x000000151e00720c */ /* 0x000fda0003f24070 */
[----:B------:R-:W-:-:S05]  /*1660*/  @!P1 IADD3 R21, PT, PT, R21, -R30, RZ ;  /* 0x8000001e15159210 */ /* 0x000fca0007ffe0ff */
[----:B------:R-:W-:-:S04]  /*1670*/  IMAD.MOV.U32 R20, RZ, RZ, R21 ;  /* 0x000000ffff147224 */ /* 0x000fc800078e0015 */
        /* <DEDUP_REMOVED lines=13> */
[----:B------:R-:W-:Y:S01]  /*1750*/  IMAD R29, R13, R24, R29 ;  /* 0x000000180d1d7224 */ /* 0x000fe200078e021d */
[----:B------:R-:W2:Y:S03]  /*1760*/  LDG.E R28, desc[UR10][R18.64+-0x8] ;  /* 0xfffff80a121c7981 */ /* 0x000ea6000c1e1900 */
[----:B0-----:R-:W-:-:S06]  /*1770*/  IMAD.WIDE R20, R29, 0x4, R20 ;  /* 0x000000041d147825 */ /* 0x001fcc00078e0214 */
[----:B------:R-:W2:Y:S02]  /*1780*/  LDG.E R21, desc[UR10][R20.64] ;  /* 0x0000000a14157981 */ /* 0x000ea4000c1e1900 */
[----:B--2---:R-:W-:-:S07]  /*1790*/  FFMA R26, R21, R28, R26 ;  /* 0x0000001c151a7223 */ /* 0x004fce000000001a */
.L_x_10:
[----:B------:R-:W-:Y:S05]  /*17a0*/  BSYNC.RECONVERGENT B0 ;  /* 0x0000000000007941 */ /* 0x000fea0003800200 */
.L_x_9:
[----:B------:R-:W-:Y:S01]  /*17b0*/  IADD3 R28, PT, PT, R16, 0x1, RZ ;  /* 0x00000001101c7810 */ /* 0x000fe20007ffe0ff */
[----:B------:R-:W-:Y:S03]  /*17c0*/  BSSY.RECONVERGENT B0, `(.L_x_11) ;  /* 0x0000039000007945 */ /* 0x000fe60003800200 */
[----:B------:R-:W-:Y:S02]  /*17d0*/  IABS R30, R28 ;  /* 0x0000001c001e7213 */ /* 0x000fe40000000000 */
[----:B------:R-:W-:-:S03]  /*17e0*/  LOP3.LUT R21, R28, R27, RZ, 0x3c, !PT ;  /* 0x0000001b1c157212 */ /* 0x000fc600078e3cff */
[----:B------:R-:W-:Y:S01]  /*17f0*/  IMAD.HI.U32 R20, R15, R30, RZ ;  /* 0x0000001e0f147227 */ /* 0x000fe200078e00ff */
[----:B------:R-:W-:-:S03]  /*1800*/  ISETP.GE.AND P6, PT, R21, RZ, PT ;  /* 0x000000ff1500720c */ /* 0x000fc60003fc6270 */
[----:B------:R-:W-:-:S04]  /*1810*/  IMAD.MOV R31, RZ, RZ, -R20 ;  /* 0x000000ffff1f7224 */ /* 0x000fc800078e0a14 */
[----:B------:R-:W-:-:S05]  /*1820*/  IMAD R31, R23, R31, R30 ;  /* 0x0000001f171f7224 */ /* 0x000fca00078e021e */
[----:B------:R-:W-:-:S13]  /*1830*/  ISETP.GT.U32.AND P5, PT, R14, R31, PT ;  /* 0x0000001f0e00720c */ /* 0x000fda0003fa4070 */
[----:B------:R-:W-:Y:S02]  /*1840*/  @!P5 IMAD.IADD R31, R31, 0x1, -R23 ;  /* 0x000000011f1fd824 */ /* 0x000fe400078e0a17 */
[----:B------:R-:W-:-:S03]  /*1850*/  @!P5 VIADD R20, R20, 0x1 ;  /* 0x000000011414d836 */ /* 0x000fc60000000000 */
[----:B------:R-:W-:-:S13]  /*1860*/  ISETP.GE.U32.AND P1, PT, R31, R14, PT ;  /* 0x0000000e1f00720c */ /* 0x000fda0003f26070 */
[----:B------:R-:W-:-:S05]  /*1870*/  @P1 VIADD R20, R20, 0x1 ;  /* 0x0000000114141836 */ /* 0x000fca0000000000 */
[----:B------:R-:W-:-:S04]  /*1880*/  @!P6 IADD3 R20, PT, PT, -R20, RZ, RZ ;  /* 0x000000ff1414e210 */ /* 0x000fc80007ffe1ff */
        /* <DEDUP_REMOVED lines=22> */
[----:B------:R-:W-:-:S04]  /*19f0*/  @!P1 IADD3 R21, PT, PT, R21, -R30, RZ ;  /* 0x8000001e15159210 */ /* 0x000fc80007ffe0ff */
[----:B------:R-:W-:-:S13]  /*1a00*/  ISETP.GT.U32.AND P1, PT, R30, R21, PT ;  /* 0x000000151e00720c */ /* 0x000fda0003f24070 */
[----:B------:R-:W-:-:S04]  /*1a10*/  @!P1 IMAD.IADD R21, R21, 0x1, -R30 ;  /* 0x0000000115159824 */ /* 0x000fc800078e0a1e */
[----:B------:R-:W-:-:S04]  /*1a20*/  IMAD.MOV.U32 R20, RZ, RZ, R21 ;  /* 0x000000ffff147224 */ /* 0x000fc800078e0015 */
[----:B------:R-:W-:Y:S01]  /*1a30*/  @!P5 IMAD.MOV R20, RZ, RZ, -R20 ;  /* 0x000000ffff14d224 */ /* 0x000fe200078e0a14 */
[----:B------:R-:W-:-:S04]  /*1a40*/  @!P6 LOP3.LUT R20, RZ, R34, RZ, 0x33, !PT ;  /* 0x00000022ff14e212 */ /* 0x000fc800078e33ff */
[----:B------:R-:W-:-:S13]  /*1a50*/  ISETP.NE.AND P1, PT, R20, RZ, PT ;  /* 0x000000ff1400720c */ /* 0x000fda0003f25270 */
[----:B------:R-:W-:Y:S05]  /*1a60*/  @P1 BRA `(.L_x_12) ;  /* 0x0000000000381947 */ /* 0x000fea0003800000 */
[----:B------:R-:W-:Y:S02]  /*1a70*/  ISETP.GE.AND P5, PT, R28, RZ, PT ;  /* 0x000000ff1c00720c */ /* 0x000fe40003fa6270 */
[----:B------:R-:W-:Y:S02]  /*1a80*/  ISETP.GT.U32.AND P1, PT, R14, R31, PT ;  /* 0x0000001f0e00720c */ /* 0x000fe40003f24070 */
[----:B------:R-:W-:-:S04]  /*1a90*/  IADD3 R20, PT, PT, R31, -R23, RZ ;  /* 0x800000171f147210 */ /* 0x000fc80007ffe0ff */
[----:B------:R-:W-:-:S05]  /*1aa0*/  SEL R20, R20, R31, !P1 ;  /* 0x0000001f14147207 */ /* 0x000fca0004800000 */
        /* <DEDUP_REMOVED lines=10> */
.L_x_12:
[----:B------:R-:W-:Y:S05]  /*1b50*/  BSYNC.RECONVERGENT B0 ;  /* 0x0000000000007941 */ /* 0x000fea0003800200 */
.L_x_11:
[----:B------:R-:W-:Y:S01]  /*1b60*/  IABS R28, R16 ;  /* 0x00000010001c7213 */ /* 0x000fe20000000000 */
[----:B------:R-:W-:Y:S01]  /*1b70*/  BSSY.RECONVERGENT B0, `(.L_x_13) ;  /* 0x0000038000007945 */ /* 0x000fe20003800200 */
[----:B------:R-:W-:-:S03]  /*1b80*/  LOP3.LUT R27, R16, R27, RZ, 0x3c, !PT ;  /* 0x0000001b101b7212 */ /* 0x000fc600078e3cff */
[----:B------:R-:W-:Y:S01]  /*1b90*/  IMAD.HI.U32 R20, R15, R28, RZ ;  /* 0x0000001c0f147227 */ /* 0x000fe200078e00ff */
[----:B------:R-:W-:-:S03]  /*1ba0*/  ISETP.GE.AND P6, PT, R27, RZ, PT ;  /* 0x000000ff1b00720c */ /* 0x000fc60003fc6270 */
[----:B------:R-:W-:-:S04]  /*1bb0*/  IMAD.MOV R29, RZ, RZ, -R20 ;  /* 0x000000ffff1d7224 */ /* 0x000fc800078e0a14 */
[----:B------:R-:W-:-:S05]  /*1bc0*/  IMAD R29, R23, R29, R28 ;  /* 0x0000001d171d7224 */ /* 0x000fca00078e021c */
[----:B------:R-:W-:-:S13]  /*1bd0*/  ISETP.GT.U32.AND P5, PT, R14, R29, PT ;  /* 0x0000001d0e00720c */ /* 0x000fda0003fa4070 */
[----:B------:R-:W-:Y:S01]  /*1be0*/  @!P5 IMAD.IADD R29, R29, 0x1, -R23 ;  /* 0x000000011d1dd824 */ /* 0x000fe200078e0a17 */
[----:B------:R-:W-:-:S04]  /*1bf0*/  @!P5 IADD3 R20, PT, PT, R20, 0x1, RZ ;  /* 0x000000011414d810 */ /* 0x000fc80007ffe0ff */
        /* <DEDUP_REMOVED lines=16> */
[----:B0-----:R-:W-:Y:S01]  /*1d00*/  IMAD.MOV.U32 R20, RZ, RZ, RZ ;  /* 0x000000ffff147224 */ /* 0x001fe200078e00ff */
[----:B-1----:R-:W-:-:S05]  /*1d10*/  IADD3 R31, PT, PT, RZ, -R21, RZ ;  /* 0x80000015ff1f7210 */ /* 0x002fca0007ffe0ff */
        /* <DEDUP_REMOVED lines=19> */
[----:B------:R-:W-:-:S04]  /*1e50*/  @!P5 IADD3 R20, PT, PT, -R20, RZ, RZ ;  /* 0x000000ff1414d210 */ /* 0x000fc80007ffe1ff */
        /* <DEDUP_REMOVED lines=9> */
.L_x_14:
[----:B------:R-:W-:Y:S05]  /*1ef0*/  BSYNC.RECONVERGENT B0 ;  /* 0x0000000000007941 */ /* 0x000fea0003800200 */
.L_x_13:
[----:B------:R-:W-:Y:S01]  /*1f00*/  IADD3 R18, P1, PT, R18, 0x10, RZ ;  /* 0x0000001012127810 */ /* 0x000fe20007f3e0ff */
[----:B------:R-:W-:Y:S02]  /*1f10*/  VIADD R16, R16, 0xfffffffc ;  /* 0xfffffffc10107836 */ /* 0x000fe40000000000 */
[----:B------:R-:W-:Y:S02]  /*1f20*/  VIADD R17, R17, 0x4 ;  /* 0x0000000411117836 */ /* 0x000fe40000000000 */
[----:B------:R-:W-:Y:S01]  /*1f30*/  IMAD.X R19, RZ, RZ, R19, P1 ;  /* 0x000000ffff137224 */ /* 0x000fe200008e0613 */
[----:B------:R-:W-:Y:S07]  /*1f40*/  @P4 BRA `(.L_x_15) ;  /* 0xffffffec00f84947 */ /* 0x000fee000383ffff */
[----:B------:R-:W-:-:S07]  /*1f50*/  MOV R24, UR4 ;  /* 0x0000000400187c02 */ /* 0x000fce0008000f00 */
.L_x_6:
[----:B------:R-:W-:-:S09]  /*1f60*/  UISETP.NE.AND UP0, UPT, UR9, URZ, UPT ;  /* 0x000000ff0900728c */ /* 0x000fd2000bf05270 */
[----:B------:R-:W-:Y:S05]  /*1f70*/  BRA.U !UP0, `(.L_x_16) ;  /* 0x0000000d082c7547 */ /* 0x000fea000b800000 */
[----:B------:R-:W0:Y:S01]  /*1f80*/  LDC R14, c[0x0][0x3b8] ;  /* 0x0000ee00ff0e7b82 */ /* 0x000e220000000800 */
[----:B------:R-:W-:Y:S01]  /*1f90*/  IMAD.IADD R21, R6, 0x1, -R24 ;  /* 0x0000000106157824 */ /* 0x000fe200078e0a18 */
[----:B------:R-:W-:Y:S04]  /*1fa0*/  BSSY.RECONVERGENT B0, `(.L_x_17) ;  /* 0x0000047000007945 */ /* 0x000fe80003800200 */
[----:B------:R-:W-:Y:S02]  /*1fb0*/  IABS R18, R21 ;  /* 0x0000001500127213 */ /* 0x000fe40000000000 */
[----:B0-----:R-:W-:-:S04]  /*1fc0*/  IABS R15, R14 ;  /* 0x0000000e000f7213 */ /* 0x001fc80000000000 */
[----:B------:R-:W0:Y:S08]  /*1fd0*/  I2F.RP R19, R15 ;  /* 0x0000000f00137306 */ /* 0x000e300000209400 */
[----:B0-----:R-:W0:Y:S02]  /*1fe0*/  MUFU.RCP R19, R19 ;  /* 0x0000001300137308 */ /* 0x001e240000001000 */
[----:B0-----:R-:W-:-:S06]  /*1ff0*/  VIADD R22, R19, 0xffffffe ;  /* 0x0ffffffe13167836 */ /* 0x001fcc0000000000 */
[----:B------:R0:W1:Y:S02]  /*2000*/  F2I.FTZ.U32.TRUNC.NTZ R17, R22 ;  /* 0x0000001600117305 */ /* 0x000064000021f000 */
[----:B0-----:R-:W0:Y:S01]  /*2010*/  LDC R22, c[0x0][0x3a8] ;  /* 0x0000ea00ff167b82 */ /* 0x001e220000000800 */
[----:B-1----:R-:W-:-:S04]  /*2020*/  IMAD.MOV R16, RZ, RZ, -R17 ;  /* 0x000000ffff107224 */ /* 0x002fc800078e0a11 */
[----:B------:R-:W-:Y:S02]  /*2030*/  IMAD R23, R16, R15, RZ ;  /* 0x0000000f10177224 */ /* 0x000fe400078e02ff */
[----:B------:R-:W-:-:S05]  /*2040*/  HFMA2 R16, -RZ, RZ, 0, 0 ;  /* 0x00000000ff107431 */ /* 0x000fca00000001ff */
[----:B------:R-:W-:Y:S01]  /*2050*/  IMAD.HI.U32 R20, R17, R23, R16 ;  /* 0x0000001711147227 */ /* 0x000fe200078e0010 */
[----:B------:R-:W-:-:S05]  /*2060*/  LOP3.LUT R23, RZ, R14, RZ, 0x33, !PT ;  /* 0x0000000eff177212 */ /* 0x000fca00078e33ff */
[----:B------:R-:W-:-:S04]  /*2070*/  IMAD.HI.U32 R16, R20, R18, RZ ;  /* 0x0000001214107227 */ /* 0x000fc800078e00ff */
[----:B------:R-:W-:-:S04]  /*2080*/  IMAD.MOV R17, RZ, RZ, -R16 ;  /* 0x000000ffff117224 */ /* 0x000fc800078e0a10 */
[----:B------:R-:W-:Y:S01]  /*2090*/  IMAD R18, R15, R17, R18 ;  /* 0x000000110f127224 */ /* 0x000fe200078e0212 */
[----:B------:R-:W-:-:S04]  /*20a0*/  LOP3.LUT R17, R21, R14, RZ, 0x3c, !PT ;  /* 0x0000000e15117212 */ /* 0x000fc800078e3cff */
[----:B------:R-:W-:Y:S02]  /*20b0*/  ISETP.GT.U32.AND P3, PT, R15, R18, PT ;  /* 0x000000120f00720c */ /* 0x000fe40003f64070 */
[----:B------:R-:W-:-:S11]  /*20c0*/  ISETP.GE.AND P4, PT, R17, RZ, PT ;  /* 0x000000ff1100720c */ /* 0x000fd60003f86270 */
[----:B------:R-:W-:Y:S02]  /*20d0*/  @!P3 IMAD.IADD R18, R18, 0x1, -R15 ;  /* 0x000000011212b824 */ /* 0x000fe400078e0a0f */
[----:B------:R-:W-:Y:S01]  /*20e0*/  @!P3 VIADD R16, R16, 0x1 ;  /* 0x000000011010b836 */ /* 0x000fe20000000000 */
[----:B------:R-:W-:Y:S02]  /*20f0*/  ISETP.NE.AND P3, PT, R14, RZ, PT ;  /* 0x000000ff0e00720c */ /* 0x000fe40003f65270 */
[----:B------:R-:W-:-:S13]  /*2100*/  ISETP.GE.U32.AND P1, PT, R18, R15, PT ;  /* 0x0000000f1200720c */ /* 0x000fda0003f26070 */
[----:B------:R-:W-:-:S05]  /*2110*/  @P1 IADD3 R16, PT, PT, R16, 0x1, RZ ;  /* 0x0000000110101810 */ /* 0x000fca0007ffe0ff */
[----:B------:R-:W-:-:S05]  /*2120*/  @!P4 IMAD.MOV R16, RZ, RZ, -R16 ;  /* 0x000000ffff10c224 */ /* 0x000fca00078e0a10 */
[----:B------:R-:W-:-:S04]  /*2130*/  SEL R25, R23, R16, !P3 ;  /* 0x0000001017197207 */ /* 0x000fc80005800000 */
[----:B0-----:R-:W-:-:S04]  /*2140*/  ISETP.GE.AND P1, PT, R25, R22, PT ;  /* 0x000000161900720c */ /* 0x001fc80003f26270 */
        /* <DEDUP_REMOVED lines=11> */
[----:B0-----:R-:W-:Y:S01]  /*2200*/  MOV R16, RZ ;  /* 0x000000ff00107202 */ /* 0x001fe20000000f00 */
        /* <DEDUP_REMOVED lines=8> */
[----:B------:R-:W-:-:S05]  /*2290*/  @!P1 IMAD.IADD R16, R16, 0x1, -R19 ;  /* 0x0000000110109824 */ /* 0x000fca00078e0a13 */
[----:B------:R-:W-:-:S13]  /*22a0*/  ISETP.GT.U32.AND P1, PT, R19, R16, PT ;  /* 0x000000101300720c */ /* 0x000fda0003f24070 */
[----:B------:R-:W-:-:S05]  /*22b0*/  @!P1 IMAD.IADD R16, R16, 0x1, -R19 ;  /* 0x0000000110109824 */ /* 0x000fca00078e0a13 */
[----:B------:R-:W-:Y:S02]  /*22c0*/  @!P4 IADD3 R16, PT, PT, -R16, RZ, RZ ;  /* 0x000000ff1010c210 */ /* 0x000fe40007ffe1ff */
        /* <DEDUP_REMOVED lines=12> */
[----:B------:R-:W-:Y:S02]  /*2390*/  IMAD R25, R13, R22, R25 ;  /* 0x000000160d197224 */ /* 0x000fe400078e0219 */
[----:B------:R-:W-:-:S05]  /*23a0*/  IMAD.IADD R27, R11, 0x1, R24 ;  /* 0x000000010b1b7824 */ /* 0x000fca00078e0218 */
[----:B------:R-:W1:Y:S01]  /*23b0*/  LDC.64 R16, c[0x0][0x388] ;  /* 0x0000e200ff107b82 */ /* 0x000e620000000a00 */
[----:B0-----:R-:W-:-:S06]  /*23c0*/  IMAD.WIDE R18, R25, 0x4, R18 ;  /* 0x0000000419127825 */ /* 0x001fcc00078e0212 */
[----:B------:R-:W2:Y:S01]  /*23d0*/  LDG.E R19, desc[UR10][R18.64] ;  /* 0x0000000a12137981 */ /* 0x000ea2000c1e1900 */
[----:B-1----:R-:W-:-:S06]  /*23e0*/  IMAD.WIDE R16, R27, 0x4, R16 ;  /* 0x000000041b107825 */ /* 0x002fcc00078e0210 */
[----:B------:R-:W2:Y:S02]  /*23f0*/  LDG.E R16, desc[UR10][R16.64] ;  /* 0x0000000a10107981 */ /* 0x000ea4000c1e1900 */
[----:B--2---:R-:W-:-:S07]  /*2400*/  FFMA R26, R19, R16, R26 ;  /* 0x00000010131a7223 */ /* 0x004fce000000001a */
.L_x_18:
[----:B------:R-:W-:Y:S05]  /*2410*/  BSYNC.RECONVERGENT B0 ;  /* 0x0000000000007941 */ /* 0x000fea0003800200 */
.L_x_17:
[----:B------:R-:W-:Y:S01]  /*2420*/  UISETP.NE.AND UP0, UPT, UR9, 0x1, UPT ;  /* 0x000000010900788c */ /* 0x000fe2000bf05270 */
[----:B------:R-:W-:Y:S08]  /*2430*/  BSSY.RECONVERGENT B0, `(.L_x_16) ;  /* 0x000007f000007945 */ /* 0x000ff00003800200 */
[----:B------:R-:W-:Y:S05]  /*2440*/  BRA.U !UP0, `(.L_x_19) ;  /* 0x0000000508f47547 */ /* 0x000fea000b800000 */
[----:B------:R-:W-:Y:S01]  /*2450*/  LOP3.LUT R27, RZ, R24, RZ, 0x33, !PT ;  /* 0x00000018ff1b7212 */ /* 0x000fe200078e33ff */
[----:B------:R-:W0:Y:S01]  /*2460*/  LDCU.64 UR6, c[0x0][0x388] ;  /* 0x00007100ff0677ac */ /* 0x000e220008000a00 */
[----:B------:R-:W-:Y:S02]  /*2470*/  BSSY.RECONVERGENT B1, `(.L_x_20) ;  /* 0x000003e000017945 */ /* 0x000fe40003800200 */
[----:B------:R-:W-:-:S04]  /*2480*/  IADD3 R27, PT, PT, R6, R27, RZ ;  /* 0x0000001b061b7210 */ /* 0x000fc80007ffe0ff */
[----:B------:R-:W-:-:S05]  /*2490*/  IABS R28, R27 ;  /* 0x0000001b001c7213 */ /* 0x000fca0000000000 */
        /* <DEDUP_REMOVED lines=8> */
[C---:B------:R-:W-:Y:S02]  /*2520*/  IADD3 R24, P4, PT, R11.reuse, R24, RZ ;  /* 0x000000180b187210 */ /* 0x040fe40007f9e0ff */
[----:B------:R-:W-:Y:S02]  /*2530*/  ISETP.GE.U32.AND P1, PT, R28, R15, PT ;  /* 0x0000000f1c00720c */ /* 0x000fe40003f26070 */
[----:B------:R-:W-:-:S11]  /*2540*/  LEA.HI.X.SX32 R11, R11, RZ, 0x1, P4 ;  /* 0x000000ff0b0b7211 */ /* 0x000fd600020f0eff */
[----:B------:R-:W-:-:S05]  /*2550*/  @P1 IADD3 R16, PT, PT, R16, 0x1, RZ ;  /* 0x0000000110101810 */ /* 0x000fca0007ffe0ff */
[----:B------:R-:W-:-:S05]  /*2560*/  @!P5 IMAD.MOV R16, RZ, RZ, -R16 ;  /* 0x000000ffff10d224 */ /* 0x000fca00078e0a10 */
[----:B------:R-:W-:Y:S02]  /*2570*/  SEL R25, R23, R16, !P3 ;  /* 0x0000001017197207 */ /* 0x000fe40005800000 */
[C---:B0-----:R-:W-:Y:S02]  /*2580*/  LEA R16, P4, R24.reuse, UR6, 0x2 ;  /* 0x0000000618107c11 */ /* 0x041fe4000f8810ff */
[C---:B------:R-:W-:Y:S02]  /*2590*/  ISETP.GE.AND P1, PT, R25.reuse, R22, PT ;  /* 0x000000161900720c */ /* 0x040fe40003f26270 */
[----:B------:R-:W-:Y:S02]  /*25a0*/  LEA.HI.X R17, R24, UR7, R11, 0x2, P4 ;  /* 0x0000000718117c11 */ /* 0x000fe4000a0f140b */
        /* <DEDUP_REMOVED lines=23> */
[----:B------:R-:W-:-:S05]  /*2720*/  MOV R11, R30 ;  /* 0x0000001e000b7202 */ /* 0x000fca0000000f00 */
        /* <DEDUP_REMOVED lines=18> */
.L_x_21:
[----:B------:R-:W-:Y:S05]  /*2850*/  BSYNC.RECONVERGENT B1 ;  /* 0x0000000000017941 */ /* 0x000fea0003800200 */
.L_x_20:
[----:B------:R-:W-:-:S09]  /*2860*/  UISETP.NE.AND UP0, UPT, UR9, 0x2, UPT ;  /* 0x000000020900788c */ /* 0x000fd2000bf05270 */
[----:B------:R-:W-:Y:S05]  /*2870*/  BRA.U !UP0, `(.L_x_19) ;  /* 0x0000000108e87547 */ /* 0x000fea000b800000 */
[----:B------:R-:W-:-:S04]  /*2880*/  IADD3 R21, PT, PT, R21, -0x2, RZ ;  /* 0xfffffffe15157810 */ /* 0x000fc80007ffe0ff */
        /* <DEDUP_REMOVED lines=10> */
[----:B------:R-:W-:-:S05]  /*2930*/  @P1 IADD3 R11, PT, PT, R11, 0x1, RZ ;  /* 0x000000010b0b1810 */ /* 0x000fca0007ffe0ff */
[----:B------:R-:W-:-:S05]  /*2940*/  @!P5 IMAD.MOV R11, RZ, RZ, -R11 ;  /* 0x000000ffff0bd224 */ /* 0x000fca00078e0a0b */
[----:B------:R-:W-:-:S04]  /*2950*/  SEL R11, R23, R11, !P3 ;  /* 0x0000000b170b7207 */ /* 0x000fc80005800000 */
[----:B------:R-:W-:-:S04]  /*2960*/  ISETP.GE.AND P1, PT, R11, R22, PT ;  /* 0x000000160b00720c */ /* 0x000fc80003f26270 */
[----:B------:R-:W-:-:S04]  /*2970*/  ISETP.GT.AND P1, PT, R11, -0x1, !P1 ;  /* 0xffffffff0b00780c */ /* 0x000fc80004f24270 */
[----:B------:R-:W-:-:S13]  /*2980*/  PLOP3.LUT P1, PT, P0, P1, PT, 0x80, 0x8 ;  /* 0x000000000008781c */ /* 0x000fda0000723070 */
[----:B------:R-:W-:Y:S05]  /*2990*/  @!P1 BRA `(.L_x_19) ;  /* 0x0000000000a09947 */ /* 0x000fea0003800000 */
[----:B------:R-:W0:Y:S01]  /*29a0*/  LDC R27, c[0x0][0x3b4] ;  /* 0x0000ed00ff1b7b82 */ /* 0x000e220000000800 */
[----:B------:R-:W-:Y:S02]  /*29b0*/  IABS R28, R12 ;  /* 0x0000000c001c7213 */ /* 0x000fe40000000000 */
[----:B------:R-:W-:Y:S02]  /*29c0*/  ISETP.GE.AND P1, PT, R12, RZ, PT ;  /* 0x000000ff0c00720c */ /* 0x000fe40003f26270 */
[----:B0-----:R-:W-:Y:S02]  /*29d0*/  IABS R14, R27 ;  /* 0x0000001b000e7213 */ /* 0x001fe40000000000 */
[----:B------:R-:W-:Y:S02]  /*29e0*/  ISETP.NE.AND P4, PT, R27, RZ, PT ;  /* 0x000000ff1b00720c */ /* 0x000fe40003f85270 */
[----:B------:R-:W0:Y:S08]  /*29f0*/  I2F.RP R24, R14 ;  /* 0x0000000e00187306 */ /* 0x000e300000209400 */
[----:B0-----:R-:W0:Y:S02]  /*2a00*/  MUFU.RCP R24, R24 ;  /* 0x0000001800187308 */ /* 0x001e240000001000 */
[----:B0-----:R-:W-:-:S06]  /*2a10*/  VIADD R18, R24, 0xffffffe ;  /* 0x0ffffffe18127836 */ /* 0x001fcc0000000000 */
[----:B------:R0:W1:Y:S02]  /*2a20*/  F2I.FTZ.U32.TRUNC.NTZ R19, R18 ;  /* 0x0000001200137305 */ /* 0x000064000021f000 */
[----:B0-----:R-:W-:Y:S02]  /*2a30*/  HFMA2 R18, -RZ, RZ, 0, 0 ;  /* 0x00000000ff127431 */ /* 0x001fe400000001ff */
[----:B-1----:R-:W-:-:S04]  /*2a40*/  IMAD.MOV R25, RZ, RZ, -R19 ;  /* 0x000000ffff197224 */ /* 0x002fc800078e0a13 */
[----:B------:R-:W-:-:S04]  /*2a50*/  IMAD R25, R25, R14, RZ ;  /* 0x0000000e19197224 */ /* 0x000fc800078e02ff */
[----:B------:R-:W-:-:S04]  /*2a60*/  IMAD.HI.U32 R25, R19, R25, R18 ;  /* 0x0000001913197227 */ /* 0x000fc800078e0012 */
[----:B------:R-:W-:-:S04]  /*2a70*/  IMAD.MOV.U32 R19, RZ, RZ, R28 ;  /* 0x000000ffff137224 */ /* 0x000fc800078e001c */
        /* <DEDUP_REMOVED lines=12> */
[----:B------:R-:W-:Y:S02]  /*2b40*/  ISETP.GE.AND P1, PT, R21, RZ, PT ;  /* 0x000000ff1500720c */ /* 0x000fe40003f26270 */
[----:B------:R-:W-:Y:S01]  /*2b50*/  ISETP.GT.U32.AND P0, PT, R15, R20, PT ;  /* 0x000000140f00720c */ /* 0x000fe20003f04070 */
[----:B------:R-:W-:-:S05]  /*2b60*/  IMAD.IADD R15, R20, 0x1, -R15 ;  /* 0x00000001140f7824 */ /* 0x000fca00078e0a0f */
[----:B------:R-:W-:-:S05]  /*2b70*/  SEL R20, R15, R20, !P0 ;  /* 0x000000140f147207 */ /* 0x000fca0004000000 */
        /* <DEDUP_REMOVED lines=10> */
.L_x_19:
[----:B------:R-:W-:Y:S05]  /*2c20*/  BSYNC.RECONVERGENT B0 ;  /* 0x0000000000007941 */ /* 0x000fea0003800200 */
.L_x_16:
[----:B------:R-:W0:Y:S01]  /*2c30*/  LDCU UR5, c[0x0][0x3ac] ;  /* 0x00007580ff0577ac */ /* 0x000e220008000800 */
[----:B------:R-:W-:-:S05]  /*2c40*/  VIADD R10, R10, 0x1 ;  /* 0x000000010a0a7836 */ /* 0x000fca0000000000 */
[----:B0-----:R-:W-:-:S13]  /*2c50*/  ISETP.NE.AND P0, PT, R10, UR5, PT ;  /* 0x000000050a007c0c */ /* 0x001fda000bf05270 */
[----:B------:R-:W-:Y:S05]  /*2c60*/  @P0 BRA `(.L_x_22) ;  /* 0xffffffdc00d80947 */ /* 0x000fea000383ffff */
[----:B------:R-:W-:Y:S05]  /*2c70*/  @P2 BRA `(.L_x_23) ;  /* 0xffffffdc00b82947 */ /* 0x000fea000383ffff */
[----:B------:R-:W0:Y:S01]  /*2c80*/  LDC.64 R4, c[0x0][0x390] ;  /* 0x0000e400ff047b82 */ /* 0x000e220000000a00 */
[----:B------:R-:W1:Y:S01]  /*2c90*/  LDCU UR5, c[0x0][0x3a0] ;  /* 0x00007400ff0577ac */ /* 0x000e620008000800 */
[----:B------:R-:W1:Y:S01]  /*2ca0*/  LDCU UR6, c[0x0][0x398] ;  /* 0x00007300ff0677ac */ /* 0x000e620008000800 */
[----:B------:R-:W2:Y:S01]  /*2cb0*/  LDCU UR7, c[0x0][0x3c4] ;  /* 0x00007880ff0777ac */ /* 0x000ea20008000800 */
[----:B------:R-:W3:Y:S01]  /*2cc0*/  LDCU UR8, c[0x0][0x3c8] ;  /* 0x00007900ff0877ac */ /* 0x000ee20008000800 */
[----:B-1----:R-:W-:Y:S01]  /*2cd0*/  UIMAD UR5, UR5, UR6, URZ ;  /* 0x00000006050572a4 */ /* 0x002fe2000f8e02ff */
[----:B0-----:R-:W-:-:S03]  /*2ce0*/  IMAD.WIDE R4, R3, 0x4, R4 ;  /* 0x0000000403047825 */ /* 0x001fc600078e0204 */
[----:B--2---:R-:W-:Y:S01]  /*2cf0*/  UIMAD UR5, UR5, UR7, URZ ;  /* 0x00000007050572a4 */ /* 0x004fe2000f8e02ff */
[----:B------:R-:W-:Y:S01]  /*2d00*/  IMAD.IADD R3, R0, 0x1, R3 ;  /* 0x0000000100037824 */ /* 0x000fe200078e0203 */
[----:B------:R0:W-:Y:S02]  /*2d10*/  STG.E desc[UR10][R4.64], R26 ;  /* 0x0000001a04007986 */ /* 0x0001e4000c10190a */
[----:B---3--:R-:W-:-:S06]  /*2d20*/  UIMAD UR5, UR5, UR8, URZ ;  /* 0x00000008050572a4 */ /* 0x008fcc000f8e02ff */
[----:B------:R-:W-:-:S13]  /*2d30*/  ISETP.GE.AND P0, PT, R3, UR5, PT ;  /* 0x0000000503007c0c */ /* 0x000fda000bf06270 */
[----:B0-----:R-:W-:Y:S05]  /*2d40*/  @!P0 BRA `(.L_x_24) ;  /* 0xffffffd400708947 */ /* 0x001fea000383ffff */
[----:B------:R-:W-:Y:S05]  /*2d50*/  EXIT ;  /* 0x000000000000794d */ /* 0x000fea0003800000 */
.L_x_25:
[----:B------:R-:W-:-:S00]  /*2d60*/  BRA `(.L_x_25) ;  /* 0xfffffffc00fc7947 */ /* 0x000fc0000383ffff */
[----:B------:R-:W-:-:S00]  /*2d70*/  NOP ;  /* 0x0000000000007918 */ /* 0x000fc00000000000 */
        /* <DEDUP_REMOVED lines=8> */
.L_x_26:


//--------------------- .nv.shared.reserved.0     --------------------------
	.section	.nv.shared.reserved.0,"aw",@nobits
	.weak		__nv_reservedSMEM_offset_0_alias
	.size		__nv_reservedSMEM_offset_0_alias, 0, 64
	.other		__nv_reservedSMEM_offset_0_alias,@"STO_CUDA_RESERVED_SHARED STV_DEFAULT"
__nv_reservedSMEM_offset_0_alias:
	.zero		0
	.zero		64


//--------------------- .nv.constant0._Z23conv_transpose2d_kernelPKfS0_Pfiiiiiiiiiiiii --------------------------
	.section	.nv.constant0._Z23conv_transpose2d_kernelPKfS0_Pfiiiiiiiiiiiii,"a",@progbits
	.sectionflags	@""
	.align	4
.nv.constant0._Z23conv_transpose2d_kernelPKfS0_Pfiiiiiiiiiiiii:
	.zero		972


//--------------------- SYMBOLS --------------------------

	.type		.nv.reservedSmem.offset0,@object
	.size		.nv.reservedSmem.offset0,0x4
